//
// Generated by NVIDIA NVVM Compiler
//
// Compiler Build ID: CL-36424714
// Cuda compilation tools, release 13.0, V13.0.88
// Based on NVVM 20.0.0
//

.version 9.0
.target sm_100
.address_size 64

	// .globl	_Z12conv2DKernelPfS_S_ii

.visible .entry _Z12conv2DKernelPfS_S_ii(
	.param .u64 .ptr .align 1 _Z12conv2DKernelPfS_S_ii_param_0,
	.param .u64 .ptr .align 1 _Z12conv2DKernelPfS_S_ii_param_1,
	.param .u64 .ptr .align 1 _Z12conv2DKernelPfS_S_ii_param_2,
	.param .u32 _Z12conv2DKernelPfS_S_ii_param_3,
	.param .u32 _Z12conv2DKernelPfS_S_ii_param_4
)
{
	.reg .pred 	%p<13>;
	.reg .b32 	%r<50>;
	.reg .b32 	%f<119>;
	.reg .b64 	%rd<45>;

	ld.param.u64 	%rd10, [_Z12conv2DKernelPfS_S_ii_param_0];
	ld.param.u64 	%rd11, [_Z12conv2DKernelPfS_S_ii_param_1];
	ld.param.u64 	%rd9, [_Z12conv2DKernelPfS_S_ii_param_2];
	ld.param.u32 	%r22, [_Z12conv2DKernelPfS_S_ii_param_3];
	ld.param.u32 	%r23, [_Z12conv2DKernelPfS_S_ii_param_4];
	cvta.to.global.u64 	%rd1, %rd10;
	cvta.to.global.u64 	%rd2, %rd11;
	mov.u32 	%r24, %ctaid.y;
	mov.u32 	%r25, %ntid.y;
	mov.u32 	%r26, %tid.y;
	mad.lo.s32 	%r1, %r24, %r25, %r26;
	mov.u32 	%r27, %ctaid.x;
	mov.u32 	%r28, %ntid.x;
	mov.u32 	%r29, %tid.x;
	mad.lo.s32 	%r2, %r27, %r28, %r29;
	sub.s32 	%r3, %r22, %r23;
	max.s32 	%r30, %r1, %r2;
	setp.gt.s32 	%p1, %r30, %r3;
	@%p1 bra 	$L__BB0_18;
	setp.lt.s32 	%p2, %r23, 1;
	mov.f32 	%f117, 0f00000000;
	@%p2 bra 	$L__BB0_17;
	and.b32  	%r4, %r23, 15;
	and.b32  	%r5, %r23, 7;
	and.b32  	%r6, %r23, 2147483632;
	and.b32  	%r7, %r23, 3;
	neg.s32 	%r8, %r6;
	add.s64 	%rd3, %rd1, 32;
	mov.f32 	%f117, 0f00000000;
	mov.b32 	%r44, 0;
$L__BB0_3:
	setp.lt.u32 	%p3, %r23, 16;
	mul.lo.s32 	%r10, %r44, %r23;
	add.s32 	%r33, %r44, %r1;
	mad.lo.s32 	%r11, %r33, %r22, %r2;
	mov.b32 	%r48, 0;
	@%p3 bra 	$L__BB0_6;
	mul.wide.u32 	%rd12, %r10, 4;
	add.s64 	%rd13, %rd2, %rd12;
	add.s64 	%rd44, %rd13, 32;
	mov.u32 	%r45, %r11;
	mov.u32 	%r46, %r8;
$L__BB0_5:
	.pragma "nounroll";
	mul.wide.s32 	%rd14, %r45, 4;
	add.s64 	%rd15, %rd3, %rd14;
	ld.global.f32 	%f20, [%rd44+-32];
	ld.global.f32 	%f21, [%rd15+-32];
	fma.rn.f32 	%f22, %f20, %f21, %f117;
	ld.global.f32 	%f23, [%rd44+-28];
	ld.global.f32 	%f24, [%rd15+-28];
	fma.rn.f32 	%f25, %f23, %f24, %f22;
	ld.global.f32 	%f26, [%rd44+-24];
	ld.global.f32 	%f27, [%rd15+-24];
	fma.rn.f32 	%f28, %f26, %f27, %f25;
	ld.global.f32 	%f29, [%rd44+-20];
	ld.global.f32 	%f30, [%rd15+-20];
	fma.rn.f32 	%f31, %f29, %f30, %f28;
	ld.global.f32 	%f32, [%rd44+-16];
	ld.global.f32 	%f33, [%rd15+-16];
	fma.rn.f32 	%f34, %f32, %f33, %f31;
	ld.global.f32 	%f35, [%rd44+-12];
	ld.global.f32 	%f36, [%rd15+-12];
	fma.rn.f32 	%f37, %f35, %f36, %f34;
	ld.global.f32 	%f38, [%rd44+-8];
	ld.global.f32 	%f39, [%rd15+-8];
	fma.rn.f32 	%f40, %f38, %f39, %f37;
	ld.global.f32 	%f41, [%rd44+-4];
	ld.global.f32 	%f42, [%rd15+-4];
	fma.rn.f32 	%f43, %f41, %f42, %f40;
	ld.global.f32 	%f44, [%rd44];
	ld.global.f32 	%f45, [%rd15];
	fma.rn.f32 	%f46, %f44, %f45, %f43;
	ld.global.f32 	%f47, [%rd44+4];
	ld.global.f32 	%f48, [%rd15+4];
	fma.rn.f32 	%f49, %f47, %f48, %f46;
	ld.global.f32 	%f50, [%rd44+8];
	ld.global.f32 	%f51, [%rd15+8];
	fma.rn.f32 	%f52, %f50, %f51, %f49;
	ld.global.f32 	%f53, [%rd44+12];
	ld.global.f32 	%f54, [%rd15+12];
	fma.rn.f32 	%f55, %f53, %f54, %f52;
	ld.global.f32 	%f56, [%rd44+16];
	ld.global.f32 	%f57, [%rd15+16];
	fma.rn.f32 	%f58, %f56, %f57, %f55;
	ld.global.f32 	%f59, [%rd44+20];
	ld.global.f32 	%f60, [%rd15+20];
	fma.rn.f32 	%f61, %f59, %f60, %f58;
	ld.global.f32 	%f62, [%rd44+24];
	ld.global.f32 	%f63, [%rd15+24];
	fma.rn.f32 	%f64, %f62, %f63, %f61;
	ld.global.f32 	%f65, [%rd44+28];
	ld.global.f32 	%f66, [%rd15+28];
	fma.rn.f32 	%f117, %f65, %f66, %f64;
	add.s32 	%r46, %r46, 16;
	add.s32 	%r45, %r45, 16;
	add.s64 	%rd44, %rd44, 64;
	setp.ne.s32 	%p4, %r46, 0;
	mov.u32 	%r48, %r6;
	@%p4 bra 	$L__BB0_5;
$L__BB0_6:
	setp.eq.s32 	%p5, %r4, 0;
	@%p5 bra 	$L__BB0_16;
	add.s32 	%r34, %r4, -1;
	setp.lt.u32 	%p6, %r34, 7;
	@%p6 bra 	$L__BB0_9;
	add.s32 	%r35, %r48, %r10;
	mul.wide.u32 	%rd16, %r35, 4;
	add.s64 	%rd17, %rd2, %rd16;
	ld.global.f32 	%f68, [%rd17];
	add.s32 	%r36, %r11, %r48;
	mul.wide.s32 	%rd18, %r36, 4;
	add.s64 	%rd19, %rd1, %rd18;
	ld.global.f32 	%f69, [%rd19];
	fma.rn.f32 	%f70, %f68, %f69, %f117;
	cvt.u64.u32 	%rd20, %r10;
	cvt.u64.u32 	%rd21, %r48;
	add.s64 	%rd22, %rd21, %rd20;
	shl.b64 	%rd23, %rd22, 2;
	add.s64 	%rd24, %rd2, %rd23;
	ld.global.f32 	%f71, [%rd24+4];
	ld.global.f32 	%f72, [%rd19+4];
	fma.rn.f32 	%f73, %f71, %f72, %f70;
	ld.global.f32 	%f74, [%rd24+8];
	ld.global.f32 	%f75, [%rd19+8];
	fma.rn.f32 	%f76, %f74, %f75, %f73;
	ld.global.f32 	%f77, [%rd24+12];
	ld.global.f32 	%f78, [%rd19+12];
	fma.rn.f32 	%f79, %f77, %f78, %f76;
	ld.global.f32 	%f80, [%rd24+16];
	ld.global.f32 	%f81, [%rd19+16];
	fma.rn.f32 	%f82, %f80, %f81, %f79;
	ld.global.f32 	%f83, [%rd24+20];
	ld.global.f32 	%f84, [%rd19+20];
	fma.rn.f32 	%f85, %f83, %f84, %f82;
	ld.global.f32 	%f86, [%rd24+24];
	ld.global.f32 	%f87, [%rd19+24];
	fma.rn.f32 	%f88, %f86, %f87, %f85;
	ld.global.f32 	%f89, [%rd24+28];
	ld.global.f32 	%f90, [%rd19+28];
	fma.rn.f32 	%f117, %f89, %f90, %f88;
	add.s32 	%r48, %r48, 8;
$L__BB0_9:
	setp.eq.s32 	%p7, %r5, 0;
	@%p7 bra 	$L__BB0_16;
	add.s32 	%r37, %r5, -1;
	setp.lt.u32 	%p8, %r37, 3;
	@%p8 bra 	$L__BB0_12;
	add.s32 	%r38, %r48, %r10;
	mul.wide.u32 	%rd25, %r38, 4;
	add.s64 	%rd26, %rd2, %rd25;
	ld.global.f32 	%f92, [%rd26];
	add.s32 	%r39, %r11, %r48;
	mul.wide.s32 	%rd27, %r39, 4;
	add.s64 	%rd28, %rd1, %rd27;
	ld.global.f32 	%f93, [%rd28];
	fma.rn.f32 	%f94, %f92, %f93, %f117;
	cvt.u64.u32 	%rd29, %r10;
	cvt.u64.u32 	%rd30, %r48;
	add.s64 	%rd31, %rd30, %rd29;
	shl.b64 	%rd32, %rd31, 2;
	add.s64 	%rd33, %rd2, %rd32;
	ld.global.f32 	%f95, [%rd33+4];
	ld.global.f32 	%f96, [%rd28+4];
	fma.rn.f32 	%f97, %f95, %f96, %f94;
	ld.global.f32 	%f98, [%rd33+8];
	ld.global.f32 	%f99, [%rd28+8];
	fma.rn.f32 	%f100, %f98, %f99, %f97;
	ld.global.f32 	%f101, [%rd33+12];
	ld.global.f32 	%f102, [%rd28+12];
	fma.rn.f32 	%f117, %f101, %f102, %f100;
	add.s32 	%r48, %r48, 4;
$L__BB0_12:
	setp.eq.s32 	%p9, %r7, 0;
	@%p9 bra 	$L__BB0_16;
	setp.eq.s32 	%p10, %r7, 1;
	add.s32 	%r40, %r48, %r10;
	mul.wide.u32 	%rd34, %r40, 4;
	add.s64 	%rd35, %rd2, %rd34;
	ld.global.f32 	%f103, [%rd35];
	add.s32 	%r41, %r11, %r48;
	mul.wide.s32 	%rd36, %r41, 4;
	add.s64 	%rd7, %rd1, %rd36;
	ld.global.f32 	%f104, [%rd7];
	fma.rn.f32 	%f117, %f103, %f104, %f117;
	@%p10 bra 	$L__BB0_16;
	setp.eq.s32 	%p11, %r7, 2;
	cvt.u64.u32 	%rd37, %r10;
	cvt.u64.u32 	%rd38, %r48;
	add.s64 	%rd39, %rd38, %rd37;
	shl.b64 	%rd40, %rd39, 2;
	add.s64 	%rd8, %rd2, %rd40;
	ld.global.f32 	%f105, [%rd8+4];
	ld.global.f32 	%f106, [%rd7+4];
	fma.rn.f32 	%f117, %f105, %f106, %f117;
	@%p11 bra 	$L__BB0_16;
	ld.global.f32 	%f107, [%rd8+8];
	ld.global.f32 	%f108, [%rd7+8];
	fma.rn.f32 	%f117, %f107, %f108, %f117;
$L__BB0_16:
	add.s32 	%r44, %r44, 1;
	setp.ne.s32 	%p12, %r44, %r23;
	@%p12 bra 	$L__BB0_3;
$L__BB0_17:
	mad.lo.s32 	%r42, %r1, %r3, %r1;
	add.s32 	%r43, %r42, %r2;
	cvta.to.global.u64 	%rd41, %rd9;
	mul.wide.s32 	%rd42, %r43, 4;
	add.s64 	%rd43, %rd41, %rd42;
	st.global.f32 	[%rd43], %f117;
$L__BB0_18:
	ret;

}
	// .globl	_Z15max_pool_kernelPfS_ii
.visible .entry _Z15max_pool_kernelPfS_ii(
	.param .u64 .ptr .align 1 _Z15max_pool_kernelPfS_ii_param_0,
	.param .u64 .ptr .align 1 _Z15max_pool_kernelPfS_ii_param_1,
	.param .u32 _Z15max_pool_kernelPfS_ii_param_2,
	.param .u32 _Z15max_pool_kernelPfS_ii_param_3
)
{
	.reg .pred 	%p<13>;
	.reg .b32 	%r<46>;
	.reg .b32 	%f<88>;
	.reg .b64 	%rd<16>;

	ld.param.u64 	%rd5, [_Z15max_pool_kernelPfS_ii_param_0];
	ld.param.u64 	%rd4, [_Z15max_pool_kernelPfS_ii_param_1];
	ld.param.u32 	%r23, [_Z15max_pool_kernelPfS_ii_param_2];
	ld.param.u32 	%r24, [_Z15max_pool_kernelPfS_ii_param_3];
	cvta.to.global.u64 	%rd1, %rd5;
	mov.u32 	%r25, %ctaid.y;
	mov.u32 	%r26, %ntid.y;
	mov.u32 	%r27, %tid.y;
	mad.lo.s32 	%r1, %r25, %r26, %r27;
	mov.u32 	%r28, %ctaid.x;
	mov.u32 	%r29, %ntid.x;
	mov.u32 	%r30, %tid.x;
	mad.lo.s32 	%r2, %r28, %r29, %r30;
	sub.s32 	%r3, %r23, %r24;
	max.s32 	%r31, %r1, %r2;
	setp.gt.s32 	%p1, %r31, %r3;
	@%p1 bra 	$L__BB1_18;
	setp.lt.s32 	%p2, %r24, 1;
	mov.f32 	%f86, 0fCE6E6B28;
	@%p2 bra 	$L__BB1_17;
	and.b32  	%r4, %r24, 15;
	add.s32 	%r5, %r4, -1;
	and.b32  	%r6, %r24, 7;
	add.s32 	%r7, %r6, -1;
	and.b32  	%r8, %r24, 2147483632;
	and.b32  	%r9, %r24, 3;
	neg.s32 	%r10, %r8;
	add.s64 	%rd2, %rd1, 32;
	mov.f32 	%f86, 0fCE6E6B28;
	mov.b32 	%r40, 0;
$L__BB1_3:
	setp.lt.u32 	%p3, %r24, 16;
	add.s32 	%r34, %r40, %r1;
	mad.lo.s32 	%r12, %r34, %r23, %r2;
	mov.b32 	%r44, 0;
	@%p3 bra 	$L__BB1_6;
	mov.u32 	%r41, %r12;
	mov.u32 	%r42, %r10;
$L__BB1_5:
	.pragma "nounroll";
	mul.wide.s32 	%rd6, %r41, 4;
	add.s64 	%rd7, %rd2, %rd6;
	ld.global.f32 	%f20, [%rd7+-32];
	max.f32 	%f21, %f86, %f20;
	ld.global.f32 	%f22, [%rd7+-28];
	max.f32 	%f23, %f21, %f22;
	ld.global.f32 	%f24, [%rd7+-24];
	max.f32 	%f25, %f23, %f24;
	ld.global.f32 	%f26, [%rd7+-20];
	max.f32 	%f27, %f25, %f26;
	ld.global.f32 	%f28, [%rd7+-16];
	max.f32 	%f29, %f27, %f28;
	ld.global.f32 	%f30, [%rd7+-12];
	max.f32 	%f31, %f29, %f30;
	ld.global.f32 	%f32, [%rd7+-8];
	max.f32 	%f33, %f31, %f32;
	ld.global.f32 	%f34, [%rd7+-4];
	max.f32 	%f35, %f33, %f34;
	ld.global.f32 	%f36, [%rd7];
	max.f32 	%f37, %f35, %f36;
	ld.global.f32 	%f38, [%rd7+4];
	max.f32 	%f39, %f37, %f38;
	ld.global.f32 	%f40, [%rd7+8];
	max.f32 	%f41, %f39, %f40;
	ld.global.f32 	%f42, [%rd7+12];
	max.f32 	%f43, %f41, %f42;
	ld.global.f32 	%f44, [%rd7+16];
	max.f32 	%f45, %f43, %f44;
	ld.global.f32 	%f46, [%rd7+20];
	max.f32 	%f47, %f45, %f46;
	ld.global.f32 	%f48, [%rd7+24];
	max.f32 	%f49, %f47, %f48;
	ld.global.f32 	%f50, [%rd7+28];
	max.f32 	%f86, %f49, %f50;
	add.s32 	%r42, %r42, 16;
	add.s32 	%r41, %r41, 16;
	setp.ne.s32 	%p4, %r42, 0;
	mov.u32 	%r44, %r8;
	@%p4 bra 	$L__BB1_5;
$L__BB1_6:
	setp.eq.s32 	%p5, %r4, 0;
	@%p5 bra 	$L__BB1_16;
	setp.lt.u32 	%p6, %r5, 7;
	@%p6 bra 	$L__BB1_9;
	add.s32 	%r35, %r12, %r44;
	mul.wide.s32 	%rd8, %r35, 4;
	add.s64 	%rd9, %rd1, %rd8;
	ld.global.f32 	%f52, [%rd9];
	max.f32 	%f53, %f86, %f52;
	ld.global.f32 	%f54, [%rd9+4];
	max.f32 	%f55, %f53, %f54;
	ld.global.f32 	%f56, [%rd9+8];
	max.f32 	%f57, %f55, %f56;
	ld.global.f32 	%f58, [%rd9+12];
	max.f32 	%f59, %f57, %f58;
	ld.global.f32 	%f60, [%rd9+16];
	max.f32 	%f61, %f59, %f60;
	ld.global.f32 	%f62, [%rd9+20];
	max.f32 	%f63, %f61, %f62;
	ld.global.f32 	%f64, [%rd9+24];
	max.f32 	%f65, %f63, %f64;
	ld.global.f32 	%f66, [%rd9+28];
	max.f32 	%f86, %f65, %f66;
	add.s32 	%r44, %r44, 8;
$L__BB1_9:
	setp.eq.s32 	%p7, %r6, 0;
	@%p7 bra 	$L__BB1_16;
	setp.lt.u32 	%p8, %r7, 3;
	@%p8 bra 	$L__BB1_12;
	add.s32 	%r36, %r12, %r44;
	mul.wide.s32 	%rd10, %r36, 4;
	add.s64 	%rd11, %rd1, %rd10;
	ld.global.f32 	%f68, [%rd11];
	max.f32 	%f69, %f86, %f68;
	ld.global.f32 	%f70, [%rd11+4];
	max.f32 	%f71, %f69, %f70;
	ld.global.f32 	%f72, [%rd11+8];
	max.f32 	%f73, %f71, %f72;
	ld.global.f32 	%f74, [%rd11+12];
	max.f32 	%f86, %f73, %f74;
	add.s32 	%r44, %r44, 4;
$L__BB1_12:
	setp.eq.s32 	%p9, %r9, 0;
	@%p9 bra 	$L__BB1_16;
	setp.eq.s32 	%p10, %r9, 1;
	add.s32 	%r37, %r12, %r44;
	mul.wide.s32 	%rd12, %r37, 4;
	add.s64 	%rd3, %rd1, %rd12;
	ld.global.f32 	%f75, [%rd3];
	max.f32 	%f86, %f86, %f75;
	@%p10 bra 	$L__BB1_16;
	setp.eq.s32 	%p11, %r9, 2;
	ld.global.f32 	%f76, [%rd3+4];
	max.f32 	%f86, %f86, %f76;
	@%p11 bra 	$L__BB1_16;
	ld.global.f32 	%f77, [%rd3+8];
	max.f32 	%f86, %f86, %f77;
$L__BB1_16:
	add.s32 	%r40, %r40, 1;
	setp.ne.s32 	%p12, %r40, %r24;
	@%p12 bra 	$L__BB1_3;
$L__BB1_17:
	mad.lo.s32 	%r38, %r1, %r3, %r1;
	add.s32 	%r39, %r38, %r2;
	cvta.to.global.u64 	%rd13, %rd4;
	mul.wide.s32 	%rd14, %r39, 4;
	add.s64 	%rd15, %rd13, %rd14;
	st.global.f32 	[%rd15], %f86;
$L__BB1_18:
	ret;

}
	// .globl	_Z15avg_pool_kernelPfS_ii
.visible .entry _Z15avg_pool_kernelPfS_ii(
	.param .u64 .ptr .align 1 _Z15avg_pool_kernelPfS_ii_param_0,
	.param .u64 .ptr .align 1 _Z15avg_pool_kernelPfS_ii_param_1,
	.param .u32 _Z15avg_pool_kernelPfS_ii_param_2,
	.param .u32 _Z15avg_pool_kernelPfS_ii_param_3
)
{
	.reg .pred 	%p<13>;
	.reg .b32 	%r<47>;
	.reg .b32 	%f<90>;
	.reg .b64 	%rd<16>;

	ld.param.u64 	%rd5, [_Z15avg_pool_kernelPfS_ii_param_0];
	ld.param.u64 	%rd4, [_Z15avg_pool_kernelPfS_ii_param_1];
	ld.param.u32 	%r23, [_Z15avg_pool_kernelPfS_ii_param_2];
	ld.param.u32 	%r24, [_Z15avg_pool_kernelPfS_ii_param_3];
	cvta.to.global.u64 	%rd1, %rd5;
	mov.u32 	%r25, %ctaid.y;
	mov.u32 	%r26, %ntid.y;
	mov.u32 	%r27, %tid.y;
	mad.lo.s32 	%r1, %r25, %r26, %r27;
	mov.u32 	%r28, %ctaid.x;
	mov.u32 	%r29, %ntid.x;
	mov.u32 	%r30, %tid.x;
	mad.lo.s32 	%r2, %r28, %r29, %r30;
	sub.s32 	%r3, %r23, %r24;
	max.s32 	%r31, %r1, %r2;
	setp.gt.s32 	%p1, %r31, %r3;
	@%p1 bra 	$L__BB2_18;
	setp.lt.s32 	%p2, %r24, 1;
	mov.f32 	%f88, 0f00000000;
	@%p2 bra 	$L__BB2_17;
	and.b32  	%r4, %r24, 15;
	add.s32 	%r5, %r4, -1;
	and.b32  	%r6, %r24, 7;
	add.s32 	%r7, %r6, -1;
	and.b32  	%r8, %r24, 2147483632;
	and.b32  	%r9, %r24, 3;
	neg.s32 	%r10, %r8;
	add.s64 	%rd2, %rd1, 32;
	mov.f32 	%f88, 0f00000000;
	mov.b32 	%r41, 0;
$L__BB2_3:
	setp.lt.u32 	%p3, %r24, 16;
	add.s32 	%r34, %r41, %r1;
	mad.lo.s32 	%r12, %r34, %r23, %r2;
	mov.b32 	%r45, 0;
	@%p3 bra 	$L__BB2_6;
	mov.u32 	%r42, %r12;
	mov.u32 	%r43, %r10;
$L__BB2_5:
	.pragma "nounroll";
	mul.wide.s32 	%rd6, %r42, 4;
	add.s64 	%rd7, %rd2, %rd6;
	ld.global.f32 	%f20, [%rd7+-32];
	add.f32 	%f21, %f88, %f20;
	ld.global.f32 	%f22, [%rd7+-28];
	add.f32 	%f23, %f21, %f22;
	ld.global.f32 	%f24, [%rd7+-24];
	add.f32 	%f25, %f23, %f24;
	ld.global.f32 	%f26, [%rd7+-20];
	add.f32 	%f27, %f25, %f26;
	ld.global.f32 	%f28, [%rd7+-16];
	add.f32 	%f29, %f27, %f28;
	ld.global.f32 	%f30, [%rd7+-12];
	add.f32 	%f31, %f29, %f30;
	ld.global.f32 	%f32, [%rd7+-8];
	add.f32 	%f33, %f31, %f32;
	ld.global.f32 	%f34, [%rd7+-4];
	add.f32 	%f35, %f33, %f34;
	ld.global.f32 	%f36, [%rd7];
	add.f32 	%f37, %f35, %f36;
	ld.global.f32 	%f38, [%rd7+4];
	add.f32 	%f39, %f37, %f38;
	ld.global.f32 	%f40, [%rd7+8];
	add.f32 	%f41, %f39, %f40;
	ld.global.f32 	%f42, [%rd7+12];
	add.f32 	%f43, %f41, %f42;
	ld.global.f32 	%f44, [%rd7+16];
	add.f32 	%f45, %f43, %f44;
	ld.global.f32 	%f46, [%rd7+20];
	add.f32 	%f47, %f45, %f46;
	ld.global.f32 	%f48, [%rd7+24];
	add.f32 	%f49, %f47, %f48;
	ld.global.f32 	%f50, [%rd7+28];
	add.f32 	%f88, %f49, %f50;
	add.s32 	%r43, %r43, 16;
	add.s32 	%r42, %r42, 16;
	setp.ne.s32 	%p4, %r43, 0;
	mov.u32 	%r45, %r8;
	@%p4 bra 	$L__BB2_5;
$L__BB2_6:
	setp.eq.s32 	%p5, %r4, 0;
	@%p5 bra 	$L__BB2_16;
	setp.lt.u32 	%p6, %r5, 7;
	@%p6 bra 	$L__BB2_9;
	add.s32 	%r35, %r12, %r45;
	mul.wide.s32 	%rd8, %r35, 4;
	add.s64 	%rd9, %rd1, %rd8;
	ld.global.f32 	%f52, [%rd9];
	add.f32 	%f53, %f88, %f52;
	ld.global.f32 	%f54, [%rd9+4];
	add.f32 	%f55, %f53, %f54;
	ld.global.f32 	%f56, [%rd9+8];
	add.f32 	%f57, %f55, %f56;
	ld.global.f32 	%f58, [%rd9+12];
	add.f32 	%f59, %f57, %f58;
	ld.global.f32 	%f60, [%rd9+16];
	add.f32 	%f61, %f59, %f60;
	ld.global.f32 	%f62, [%rd9+20];
	add.f32 	%f63, %f61, %f62;
	ld.global.f32 	%f64, [%rd9+24];
	add.f32 	%f65, %f63, %f64;
	ld.global.f32 	%f66, [%rd9+28];
	add.f32 	%f88, %f65, %f66;
	add.s32 	%r45, %r45, 8;
$L__BB2_9:
	setp.eq.s32 	%p7, %r6, 0;
	@%p7 bra 	$L__BB2_16;
	setp.lt.u32 	%p8, %r7, 3;
	@%p8 bra 	$L__BB2_12;
	add.s32 	%r36, %r12, %r45;
	mul.wide.s32 	%rd10, %r36, 4;
	add.s64 	%rd11, %rd1, %rd10;
	ld.global.f32 	%f68, [%rd11];
	add.f32 	%f69, %f88, %f68;
	ld.global.f32 	%f70, [%rd11+4];
	add.f32 	%f71, %f69, %f70;
	ld.global.f32 	%f72, [%rd11+8];
	add.f32 	%f73, %f71, %f72;
	ld.global.f32 	%f74, [%rd11+12];
	add.f32 	%f88, %f73, %f74;
	add.s32 	%r45, %r45, 4;
$L__BB2_12:
	setp.eq.s32 	%p9, %r9, 0;
	@%p9 bra 	$L__BB2_16;
	setp.eq.s32 	%p10, %r9, 1;
	add.s32 	%r37, %r12, %r45;
	mul.wide.s32 	%rd12, %r37, 4;
	add.s64 	%rd3, %rd1, %rd12;
	ld.global.f32 	%f75, [%rd3];
	add.f32 	%f88, %f88, %f75;
	@%p10 bra 	$L__BB2_16;
	setp.eq.s32 	%p11, %r9, 2;
	ld.global.f32 	%f76, [%rd3+4];
	add.f32 	%f88, %f88, %f76;
	@%p11 bra 	$L__BB2_16;
	ld.global.f32 	%f77, [%rd3+8];
	add.f32 	%f88, %f88, %f77;
$L__BB2_16:
	add.s32 	%r41, %r41, 1;
	setp.ne.s32 	%p12, %r41, %r24;
	@%p12 bra 	$L__BB2_3;
$L__BB2_17:
	mul.lo.s32 	%r38, %r24, %r24;
	cvt.rn.f32.u32 	%f78, %r38;
	div.rn.f32 	%f79, %f88, %f78;
	mad.lo.s32 	%r39, %r1, %r3, %r1;
	add.s32 	%r40, %r39, %r2;
	cvta.to.global.u64 	%rd13, %rd4;
	mul.wide.s32 	%rd14, %r40, 4;
	add.s64 	%rd15, %rd13, %rd14;
	st.global.f32 	[%rd15], %f79;
$L__BB2_18:
	ret;

}


// ===== COMPILED SASS (sm_100) =====

	.target	sm_100

	.elftype	@"ET_EXEC"


//--------------------- .note.nv.tkinfo           --------------------------
	.section	.note.nv.tkinfo,"",@"SHT_NOTE"
	.sectionflags	@"SHF_NOTE_NV_TKINFO"
	.tkinfo
        /*0018*/ 	.word	0x00000002
        /*0030*/ 	.string	""
        /*0030*/ 	.string	"ptxas"
        /*0030*/ 	.string	"Cuda compilation tools, release 13.0, V13.0.88"
        /*0030*/ 	.string	"Build cuda_13.0.r13.0/compiler.36424714_0"
        /*0030*/ 	.string	"-arch sm_100 -m 64 "



//--------------------- .note.nv.cuinfo           --------------------------
	.section	.note.nv.cuinfo,"",@"SHT_NOTE"
	.sectionflags	@"SHF_NOTE_NV_CUINFO"
        /*0018*/ 	.short	0x0002
        /*001a*/ 	.short	0x0064
        /*001c*/ 	.short	0x0082
	.zero		2


//--------------------- .nv.info                  --------------------------
	.section	.nv.info,"",@"SHT_CUDA_INFO"
	.align	4


	//----- nvinfo : EIATTR_REGCOUNT
	.align		4
        /*0000*/ 	.byte	0x04, 0x2f
        /*0002*/ 	.short	(.L_1 - .L_0)
	.align		4
.L_0:
        /*0004*/ 	.word	index@(_Z12conv2DKernelPfS_S_ii)
        /*0008*/ 	.word	0x00000020


	//----- nvinfo : EIATTR_FRAME_SIZE
	.align		4
.L_1:
        /*000c*/ 	.byte	0x04, 0x11
        /*000e*/ 	.short	(.L_3 - .L_2)
	.align		4
.L_2:
        /*0010*/ 	.word	index@(_Z12conv2DKernelPfS_S_ii)
        /*0014*/ 	.word	0x00000000


	//----- nvinfo : EIATTR_REGCOUNT
	.align		4
.L_3:
        /*0018*/ 	.byte	0x04, 0x2f
        /*001a*/ 	.short	(.L_5 - .L_4)
	.align		4
.L_4:
        /*001c*/ 	.word	index@(_Z15max_pool_kernelPfS_ii)
        /*0020*/ 	.word	0x0000001d


	//----- nvinfo : EIATTR_FRAME_SIZE
	.align		4
.L_5:
        /*0024*/ 	.byte	0x04, 0x11
        /*0026*/ 	.short	(.L_7 - .L_6)
	.align		4
.L_6:
        /*0028*/ 	.word	index@(_Z15max_pool_kernelPfS_ii)
        /*002c*/ 	.word	0x00000000


	//----- nvinfo : EIATTR_REGCOUNT
	.align		4
.L_7:
        /*0030*/ 	.byte	0x04, 0x2f
        /*0032*/ 	.short	(.L_9 - .L_8)
	.align		4
.L_8:
        /*0034*/ 	.word	index@(_Z15avg_pool_kernelPfS_ii)
        /*0038*/ 	.word	0x00000020


	//----- nvinfo : EIATTR_FRAME_SIZE
	.align		4
.L_9:
        /*003c*/ 	.byte	0x04, 0x11
        /*003e*/ 	.short	(.L_11 - .L_10)
	.align		4
.L_10:
        /*0040*/ 	.word	index@($__internal_0_$__cuda_sm3x_div_rn_noftz_f32_slowpath)
        /*0044*/ 	.word	0x00000000


	//----- nvinfo : EIATTR_FRAME_SIZE
	.align		4
.L_11:
        /*0048*/ 	.byte	0x04, 0x11
        /*004a*/ 	.short	(.L_13 - .L_12)
	.align		4
.L_12:
        /*004c*/ 	.word	index@(_Z15avg_pool_kernelPfS_ii)
        /*0050*/ 	.word	0x00000000


	//----- nvinfo : EIATTR_MIN_STACK_SIZE
	.align		4
.L_13:
        /*0054*/ 	.byte	0x04, 0x12
        /*0056*/ 	.short	(.L_15 - .L_14)
	.align		4
.L_14:
        /*0058*/ 	.word	index@(_Z15avg_pool_kernelPfS_ii)
        /*005c*/ 	.word	0x00000000


	//----- nvinfo : EIATTR_MIN_STACK_SIZE
	.align		4
.L_15:
        /*0060*/ 	.byte	0x04, 0x12
        /*0062*/ 	.short	(.L_17 - .L_16)
	.align		4
.L_16:
        /*0064*/ 	.word	index@(_Z15max_pool_kernelPfS_ii)
        /*0068*/ 	.word	0x00000000


	//----- nvinfo : EIATTR_MIN_STACK_SIZE
	.align		4
.L_17:
        /*006c*/ 	.byte	0x04, 0x12
        /*006e*/ 	.short	(.L_19 - .L_18)
	.align		4
.L_18:
        /*0070*/ 	.word	index@(_Z12conv2DKernelPfS_S_ii)
        /*0074*/ 	.word	0x00000000
.L_19:


//--------------------- .nv.compat                --------------------------
	.section	.nv.compat,"",@"SHT_CUDA_COMPAT_INFO"
	.align	4
        /*0000*/ 	.byte	0x02, 0x09, 0x00, 0x00, 0x02, 0x02, 0x01, 0x00, 0x02, 0x05, 0x05, 0x00, 0x03, 0x07, 0x01, 0x01
        /*0010*/ 	.byte	0x02, 0x03, 0x00, 0x00, 0x02, 0x06, 0x01, 0x00, 0x04, 0x0b, 0x08, 0x00, 0x01, 0x00, 0x00, 0x00
        /*0020*/ 	.byte	0x00, 0x00, 0x00, 0x00


//--------------------- .nv.info._Z15avg_pool_kernelPfS_ii --------------------------
	.section	.nv.info._Z15avg_pool_kernelPfS_ii,"",@"SHT_CUDA_INFO"
	.sectionflags	@""
	.align	4


	//----- nvinfo : EIATTR_CUDA_API_VERSION
	.align		4
        /*0000*/ 	.byte	0x04, 0x37
        /*0002*/ 	.short	(.L_21 - .L_20)
.L_20:
        /*0004*/ 	.word	0x00000082


	//----- nvinfo : EIATTR_KPARAM_INFO
	.align		4
.L_21:
        /*0008*/ 	.byte	0x04, 0x17
        /*000a*/ 	.short	(.L_23 - .L_22)
.L_22:
        /*000c*/ 	.word	0x00000000
        /*0010*/ 	.short	0x0003
        /*0012*/ 	.short	0x0014
        /*0014*/ 	.byte	0x00, 0xf0, 0x11, 0x00


	//----- nvinfo : EIATTR_KPARAM_INFO
	.align		4
.L_23:
        /*0018*/ 	.byte	0x04, 0x17
        /*001a*/ 	.short	(.L_25 - .L_24)
.L_24:
        /*001c*/ 	.word	0x00000000
        /*0020*/ 	.short	0x0002
        /*0022*/ 	.short	0x0010
        /*0024*/ 	.byte	0x00, 0xf0, 0x11, 0x00


	//----- nvinfo : EIATTR_KPARAM_INFO
	.align		4
.L_25:
        /*0028*/ 	.byte	0x04, 0x17
        /*002a*/ 	.short	(.L_27 - .L_26)
.L_26:
        /*002c*/ 	.word	0x00000000
        /*0030*/ 	.short	0x0001
        /*0032*/ 	.short	0x0008
        /*0034*/ 	.byte	0x00, 0xf5, 0x21, 0x00


	//----- nvinfo : EIATTR_KPARAM_INFO
	.align		4
.L_27:
        /*0038*/ 	.byte	0x04, 0x17
        /*003a*/ 	.short	(.L_29 - .L_28)
.L_28:
        /*003c*/ 	.word	0x00000000
        /*0040*/ 	.short	0x0000
        /*0042*/ 	.short	0x0000
        /*0044*/ 	.byte	0x00, 0xf5, 0x21, 0x00


	//----- nvinfo : EIATTR_SPARSE_MMA_MASK
	.align		4
.L_29:
        /*0048*/ 	.byte	0x03, 0x50
        /*004a*/ 	.short	0x0000


	//----- nvinfo : EIATTR_MAXREG_COUNT
	.align		4
        /*004c*/ 	.byte	0x03, 0x1b
        /*004e*/ 	.short	0x00ff


	//----- nvinfo : EIATTR_MERCURY_ISA_VERSION
	.align		4
        /*0050*/ 	.byte	0x03, 0x5f
        /*0052*/ 	.short	0x0101


	//----- nvinfo : EIATTR_VRC_CTA_INIT_COUNT
	.align		4
        /*0054*/ 	.byte	0x02, 0x4a
	.zero		1
	.zero		1


	//----- nvinfo : EIATTR_EXIT_INSTR_OFFSETS
	.align		4
        /*0058*/ 	.byte	0x04, 0x1c
        /*005a*/ 	.short	(.L_31 - .L_30)


	//   ....[0]....
.L_30:
        /*005c*/ 	.word	0x000000e0


	//   ....[1]....
        /*0060*/ 	.word	0x000009d0


	//----- nvinfo : EIATTR_CRS_STACK_SIZE
	.align		4
.L_31:
        /*0064*/ 	.byte	0x04, 0x1e
        /*0066*/ 	.short	(.L_33 - .L_32)
.L_32:
        /*0068*/ 	.word	0x00000000


	//----- nvinfo : EIATTR_CBANK_PARAM_SIZE
	.align		4
.L_33:
        /*006c*/ 	.byte	0x03, 0x19
        /*006e*/ 	.short	0x0018


	//----- nvinfo : EIATTR_PARAM_CBANK
	.align		4
        /*0070*/ 	.byte	0x04, 0x0a
        /*0072*/ 	.short	(.L_35 - .L_34)
	.align		4
.L_34:
        /*0074*/ 	.word	index@(.nv.constant0._Z15avg_pool_kernelPfS_ii)
        /*0078*/ 	.short	0x0380
        /*007a*/ 	.short	0x0018


	//----- nvinfo : EIATTR_SW_WAR
	.align		4
.L_35:
        /*007c*/ 	.byte	0x04, 0x36
        /*007e*/ 	.short	(.L_37 - .L_36)
.L_36:
        /*0080*/ 	.word	0x00000008
.L_37:


//--------------------- .nv.info._Z15max_pool_kernelPfS_ii --------------------------
	.section	.nv.info._Z15max_pool_kernelPfS_ii,"",@"SHT_CUDA_INFO"
	.sectionflags	@""
	.align	4


	//----- nvinfo : EIATTR_CUDA_API_VERSION
	.align		4
        /*0000*/ 	.byte	0x04, 0x37
        /*0002*/ 	.short	(.L_39 - .L_38)
.L_38:
        /*0004*/ 	.word	0x00000082


	//----- nvinfo : EIATTR_KPARAM_INFO
	.align		4
.L_39:
        /*0008*/ 	.byte	0x04, 0x17
        /*000a*/ 	.short	(.L_41 - .L_40)
.L_40:
        /*000c*/ 	.word	0x00000000
        /*0010*/ 	.short	0x0003
        /*0012*/ 	.short	0x0014
        /*0014*/ 	.byte	0x00, 0xf0, 0x11, 0x00


	//----- nvinfo : EIATTR_KPARAM_INFO
	.align		4
.L_41:
        /*0018*/ 	.byte	0x04, 0x17
        /*001a*/ 	.short	(.L_43 - .L_42)
.L_42:
        /*001c*/ 	.word	0x00000000
        /*0020*/ 	.short	0x0002
        /*0022*/ 	.short	0x0010
        /*0024*/ 	.byte	0x00, 0xf0, 0x11, 0x00


	//----- nvinfo : EIATTR_KPARAM_INFO
	.align		4
.L_43:
        /*0028*/ 	.byte	0x04, 0x17
        /*002a*/ 	.short	(.L_45 - .L_44)
.L_44:
        /*002c*/ 	.word	0x00000000
        /*0030*/ 	.short	0x0001
        /*0032*/ 	.short	0x0008
        /*0034*/ 	.byte	0x00, 0xf5, 0x21, 0x00


	//----- nvinfo : EIATTR_KPARAM_INFO
	.align		4
.L_45:
        /*0038*/ 	.byte	0x04, 0x17
        /*003a*/ 	.short	(.L_47 - .L_46)
.L_46:
        /*003c*/ 	.word	0x00000000
        /*0040*/ 	.short	0x0000
        /*0042*/ 	.short	0x0000
        /*0044*/ 	.byte	0x00, 0xf5, 0x21, 0x00


	//----- nvinfo : EIATTR_SPARSE_MMA_MASK
	.align		4
.L_47:
        /*0048*/ 	.byte	0x03, 0x50
        /*004a*/ 	.short	0x0000


	//----- nvinfo : EIATTR_MAXREG_COUNT
	.align		4
        /*004c*/ 	.byte	0x03, 0x1b
        /*004e*/ 	.short	0x00ff


	//----- nvinfo : EIATTR_MERCURY_ISA_VERSION
	.align		4
        /*0050*/ 	.byte	0x03, 0x5f
        /*0052*/ 	.short	0x0101


	//----- nvinfo : EIATTR_VRC_CTA_INIT_COUNT
	.align		4
        /*0054*/ 	.byte	0x02, 0x4a
	.zero		1
	.zero		1


	//----- nvinfo : EIATTR_EXIT_INSTR_OFFSETS
	.align		4
        /*0058*/ 	.byte	0x04, 0x1c
        /*005a*/ 	.short	(.L_49 - .L_48)


	//   ....[0]....
.L_48:
        /*005c*/ 	.word	0x000000d0


	//   ....[1]....
        /*0060*/ 	.word	0x000007e0


	//----- nvinfo : EIATTR_CBANK_PARAM_SIZE
	.align		4
.L_49:
        /*0064*/ 	.byte	0x03, 0x19
        /*0066*/ 	.short	0x0018


	//----- nvinfo : EIATTR_PARAM_CBANK
	.align		4
        /*0068*/ 	.byte	0x04, 0x0a
        /*006a*/ 	.short	(.L_51 - .L_50)
	.align		4
.L_50:
        /*006c*/ 	.word	index@(.nv.constant0._Z15max_pool_kernelPfS_ii)
        /*0070*/ 	.short	0x0380
        /*0072*/ 	.short	0x0018


	//----- nvinfo : EIATTR_SW_WAR
	.align		4
.L_51:
        /*0074*/ 	.byte	0x04, 0x36
        /*0076*/ 	.short	(.L_53 - .L_52)
.L_52:
        /*0078*/ 	.word	0x00000008
.L_53:


//--------------------- .nv.info._Z12conv2DKernelPfS_S_ii --------------------------
	.section	.nv.info._Z12conv2DKernelPfS_S_ii,"",@"SHT_CUDA_INFO"
	.sectionflags	@""
	.align	4


	//----- nvinfo : EIATTR_CUDA_API_VERSION
	.align		4
        /*0000*/ 	.byte	0x04, 0x37
        /*0002*/ 	.short	(.L_55 - .L_54)
.L_54:
        /*0004*/ 	.word	0x00000082


	//----- nvinfo : EIATTR_KPARAM_INFO
	.align		4
.L_55:
        /*0008*/ 	.byte	0x04, 0x17
        /*000a*/ 	.short	(.L_57 - .L_56)
.L_56:
        /*000c*/ 	.word	0x00000000
        /*0010*/ 	.short	0x0004
        /*0012*/ 	.short	0x001c
        /*0014*/ 	.byte	0x00, 0xf0, 0x11, 0x00


	//----- nvinfo : EIATTR_KPARAM_INFO
	.align		4
.L_57:
        /*0018*/ 	.byte	0x04, 0x17
        /*001a*/ 	.short	(.L_59 - .L_58)
.L_58:
        /*001c*/ 	.word	0x00000000
        /*0020*/ 	.short	0x0003
        /*0022*/ 	.short	0x0018
        /*0024*/ 	.byte	0x00, 0xf0, 0x11, 0x00


	//----- nvinfo : EIATTR_KPARAM_INFO
	.align		4
.L_59:
        /*0028*/ 	.byte	0x04, 0x17
        /*002a*/ 	.short	(.L_61 - .L_60)
.L_60:
        /*002c*/ 	.word	0x00000000
        /*0030*/ 	.short	0x0002
        /*0032*/ 	.short	0x0010
        /*0034*/ 	.byte	0x00, 0xf5, 0x21, 0x00


	//----- nvinfo : EIATTR_KPARAM_INFO
	.align		4
.L_61:
        /*0038*/ 	.byte	0x04, 0x17
        /*003a*/ 	.short	(.L_63 - .L_62)
.L_62:
        /*003c*/ 	.word	0x00000000
        /*0040*/ 	.short	0x0001
        /*0042*/ 	.short	0x0008
        /*0044*/ 	.byte	0x00, 0xf5, 0x21, 0x00


	//----- nvinfo : EIATTR_KPARAM_INFO
	.align		4
.L_63:
        /*0048*/ 	.byte	0x04, 0x17
        /*004a*/ 	.short	(.L_65 - .L_64)
.L_64:
        /*004c*/ 	.word	0x00000000
        /*0050*/ 	.short	0x0000
        /*0052*/ 	.short	0x0000
        /*0054*/ 	.byte	0x00, 0xf5, 0x21, 0x00


	//----- nvinfo : EIATTR_SPARSE_MMA_MASK
	.align		4
.L_65:
        /*0058*/ 	.byte	0x03, 0x50
        /*005a*/ 	.short	0x0000


	//----- nvinfo : EIATTR_MAXREG_COUNT
	.align		4
        /*005c*/ 	.byte	0x03, 0x1b
        /*005e*/ 	.short	0x00ff


	//----- nvinfo : EIATTR_MERCURY_ISA_VERSION
	.align		4
        /*0060*/ 	.byte	0x03, 0x5f
        /*0062*/ 	.short	0x0101


	//----- nvinfo : EIATTR_VRC_CTA_INIT_COUNT
	.align		4
        /*0064*/ 	.byte	0x02, 0x4a
	.zero		1
	.zero		1


	//----- nvinfo : EIATTR_EXIT_INSTR_OFFSETS
	.align		4
        /*0068*/ 	.byte	0x04, 0x1c
        /*006a*/ 	.short	(.L_67 - .L_66)


	//   ....[0]....
.L_66:
        /*006c*/ 	.word	0x000000d0


	//   ....[1]....
        /*0070*/ 	.word	0x00000ce0


	//----- nvinfo : EIATTR_CBANK_PARAM_SIZE
	.align		4
.L_67:
        /*0074*/ 	.byte	0x03, 0x19
        /*0076*/ 	.short	0x0020


	//----- nvinfo : EIATTR_PARAM_CBANK
	.align		4
        /*0078*/ 	.byte	0x04, 0x0a
        /*007a*/ 	.short	(.L_69 - .L_68)
	.align		4
.L_68:
        /*007c*/ 	.word	index@(.nv.constant0._Z12conv2DKernelPfS_S_ii)
        /*0080*/ 	.short	0x0380
        /*0082*/ 	.short	0x0020


	//----- nvinfo : EIATTR_SW_WAR
	.align		4
.L_69:
        /*0084*/ 	.byte	0x04, 0x36
        /*0086*/ 	.short	(.L_71 - .L_70)
.L_70:
        /*0088*/ 	.word	0x00000008
.L_71:


//--------------------- .nv.callgraph             --------------------------
	.section	.nv.callgraph,"",@"SHT_CUDA_CALLGRAPH"
	.align	4
	.sectionentsize	8
	.align		4
        /*0000*/ 	.word	0x00000000
	.align		4
        /*0004*/ 	.word	0xffffffff
	.align		4
        /*0008*/ 	.word	0x00000000
	.align		4
        /*000c*/ 	.word	0xfffffffe
	.align		4
        /*0010*/ 	.word	0x00000000
	.align		4
        /*0014*/ 	.word	0xfffffffd
	.align		4
        /*0018*/ 	.word	0x00000000
	.align		4
        /*001c*/ 	.word	0xfffffffc


//--------------------- .text._Z15avg_pool_kernelPfS_ii --------------------------
	.section	.text._Z15avg_pool_kernelPfS_ii,"ax",@progbits
	.align	128
        .global         _Z15avg_pool_kernelPfS_ii
        .type           _Z15avg_pool_kernelPfS_ii,@function
        .size           _Z15avg_pool_kernelPfS_ii,(.L_x_37 - _Z15avg_pool_kernelPfS_ii)
        .other          _Z15avg_pool_kernelPfS_ii,@"STO_CUDA_ENTRY STV_DEFAULT"
_Z15avg_pool_kernelPfS_ii:
.text._Z15avg_pool_kernelPfS_ii:
[----:B------:R-:W-:Y:S01]  /*0000*/  LDC R1, c[0x0][0x37c] ;  /* 0x0000df00ff017b82 */ /* 0x000fe20000000800 */
[----:B------:R-:W0:Y:S07]  /*0010*/  S2R R3, SR_TID.Y ;  /* 0x0000000000037919 */ /* 0x000e2e0000002200 */
[----:B------:R-:W0:Y:S01]  /*0020*/  S2UR UR4, SR_CTAID.Y ;  /* 0x00000000000479c3 */ /* 0x000e220000002600 */
[----:B------:R-:W1:Y:S01]  /*0030*/  LDCU.64 UR6, c[0x0][0x390] ;  /* 0x00007200ff0677ac */ /* 0x000e620008000a00 */
[----:B------:R-:W2:Y:S06]  /*0040*/  S2R R0, SR_TID.X ;  /* 0x0000000000007919 */ /* 0x000eac0000002100 */
[----:B------:R-:W0:Y:S08]  /*0050*/  LDC R6, c[0x0][0x364] ;  /* 0x0000d900ff067b82 */ /* 0x000e300000000800 */
[----:B------:R-:W2:Y:S08]  /*0060*/  S2UR UR5, SR_CTAID.X ;  /* 0x00000000000579c3 */ /* 0x000eb00000002500 */
[----:B------:R-:W2:Y:S01]  /*0070*/  LDC R7, c[0x0][0x360] ;  /* 0x0000d800ff077b82 */ /* 0x000ea20000000800 */
[----:B0-----:R-:W-:-:S02]  /*0080*/  IMAD R6, R6, UR4, R3 ;  /* 0x0000000406067c24 */ /* 0x001fc4000f8e0203 */
[----:B-1----:R-:W-:-:S05]  /*0090*/  IMAD.U32 R3, RZ, RZ, UR7 ;  /* 0x00000007ff037e24 */ /* 0x002fca000f8e00ff */
[----:B------:R-:W-:Y:S01]  /*00a0*/  IADD3 R9, PT, PT, -R3, UR6, RZ ;  /* 0x0000000603097c10 */ /* 0x000fe2000fffe1ff */
[----:B--2---:R-:W-:-:S05]  /*00b0*/  IMAD R7, R7, UR5, R0 ;  /* 0x0000000507077c24 */ /* 0x004fca000f8e0200 */
[----:B------:R-:W-:-:S04]  /*00c0*/  VIMNMX R0, PT, PT, R6, R7, !PT ;  /* 0x0000000706007248 */ /* 0x000fc80007fe0100 */
[----:B------:R-:W-:-:S13]  /*00d0*/  ISETP.GT.AND P0, PT, R0, R9, PT ;  /* 0x000000090000720c */ /* 0x000fda0003f04270 */
[----:B------:R-:W-:Y:S05]  /*00e0*/  @P0 EXIT ;  /* 0x000000000000094d */ /* 0x000fea0003800000 */
[----:B------:R-:W-:Y:S01]  /*00f0*/  ISETP.GE.AND P0, PT, R3, 0x1, PT ;  /* 0x000000010300780c */ /* 0x000fe20003f06270 */
[----:B------:R-:W0:Y:S01]  /*0100*/  LDCU.64 UR8, c[0x0][0x358] ;  /* 0x00006b00ff0877ac */ /* 0x000e220008000a00 */
[----:B------:R-:W-:-:S11]  /*0110*/  IMAD.MOV.U32 R11, RZ, RZ, RZ ;  /* 0x000000ffff0b7224 */ /* 0x000fd600078e00ff */
[----:B------:R-:W-:Y:S05]  /*0120*/  @!P0 BRA `(.L_x_0) ;  /* 0x0000000400d48947 */ /* 0x000fea0003800000 */
[----:B------:R-:W1:Y:S01]  /*0130*/  LDCU.64 UR6, c[0x0][0x380] ;  /* 0x00007000ff0677ac */ /* 0x000e620008000a00 */
[C---:B------:R-:W-:Y:S01]  /*0140*/  LOP3.LUT R24, R3.reuse, 0xf, RZ, 0xc0, !PT ;  /* 0x0000000f03187812 */ /* 0x040fe200078ec0ff */
[----:B------:R-:W-:Y:S01]  /*0150*/  IMAD.MOV.U32 R11, RZ, RZ, RZ ;  /* 0x000000ffff0b7224 */ /* 0x000fe200078e00ff */
[C---:B------:R-:W-:Y:S01]  /*0160*/  LOP3.LUT R25, R3.reuse, 0x7, RZ, 0xc0, !PT ;  /* 0x0000000703197812 */ /* 0x040fe200078ec0ff */
[----:B------:R-:W-:Y:S01]  /*0170*/  UMOV UR4, URZ ;  /* 0x000000ff00047c82 */ /* 0x000fe20008000000 */
[----:B------:R-:W-:Y:S02]  /*0180*/  IADD3 R0, PT, PT, R24, -0x1, RZ ;  /* 0xffffffff18007810 */ /* 0x000fe40007ffe0ff */
[----:B------:R-:W-:Y:S01]  /*0190*/  LOP3.LUT R8, R3, 0x3, RZ, 0xc0, !PT ;  /* 0x0000000303087812 */ /* 0x000fe200078ec0ff */
[----:B------:R-:W-:Y:S01]  /*01a0*/  VIADD R2, R25, 0xffffffff ;  /* 0xffffffff19027836 */ /* 0x000fe20000000000 */
[----:B------:R-:W-:Y:S02]  /*01b0*/  ISETP.GE.U32.AND P0, PT, R0, 0x7, PT ;  /* 0x000000070000780c */ /* 0x000fe40003f06070 */
[----:B------:R-:W-:-:S02]  /*01c0*/  LOP3.LUT R0, R3, 0x7ffffff0, RZ, 0xc0, !PT ;  /* 0x7ffffff003007812 */ /* 0x000fc400078ec0ff */
[----:B------:R-:W-:Y:S02]  /*01d0*/  ISETP.GE.U32.AND P1, PT, R2, 0x3, PT ;  /* 0x000000030200780c */ /* 0x000fe40003f26070 */
[----:B------:R-:W-:Y:S01]  /*01e0*/  IADD3 R10, PT, PT, -R0, RZ, RZ ;  /* 0x000000ff000a7210 */ /* 0x000fe20007ffe1ff */
[----:B-1----:R-:W-:-:S04]  /*01f0*/  UIADD3 UR5, UP0, UPT, UR6, 0x20, URZ ;  /* 0x0000002006057890 */ /* 0x002fc8000ff1e0ff */
[----:B------:R-:W-:-:S12]  /*0200*/  UIADD3.X UR6, UPT, UPT, URZ, UR7, URZ, UP0, !UPT ;  /* 0x00000007ff067290 */ /* 0x000fd800087fe4ff */
.L_x_6:
[----:B------:R-:W1:Y:S01]  /*0210*/  LDC.64 R2, c[0x0][0x390] ;  /* 0x0000e400ff027b82 */ /* 0x000e620000000a00 */
[----:B------:R-:W-:Y:S01]  /*0220*/  VIADD R4, R6, UR4 ;  /* 0x0000000406047c36 */ /* 0x000fe20008000000 */
[----:B------:R-:W-:Y:S01]  /*0230*/  UIADD3 UR4, UPT, UPT, UR4, 0x1, URZ ;  /* 0x0000000104047890 */ /* 0x000fe2000fffe0ff */
[----:B------:R-:W-:Y:S01]  /*0240*/  IMAD.MOV.U32 R13, RZ, RZ, RZ ;  /* 0x000000ffff0d7224 */ /* 0x000fe200078e00ff */
[----:B-1----:R-:W-:Y:S01]  /*0250*/  ISETP.GE.U32.AND P3, PT, R3, 0x10, PT ;  /* 0x000000100300780c */ /* 0x002fe20003f66070 */
[----:B------:R-:W-:-:S03]  /*0260*/  IMAD R2, R4, R2, R7 ;  /* 0x0000000204027224 */ /* 0x000fc600078e0207 */
[----:B------:R-:W-:-:S09]  /*0270*/  ISETP.NE.AND P2, PT, R3, UR4, PT ;  /* 0x0000000403007c0c */ /* 0x000fd2000bf45270 */
[----:B------:R-:W-:Y:S05]  /*0280*/  @!P3 BRA `(.L_x_1) ;  /* 0x0000000000a8b947 */ /* 0x000fea0003800000 */
[----:B------:R-:W-:Y:S01]  /*0290*/  MOV R13, R2 ;  /* 0x00000002000d7202 */ /* 0x000fe20000000f00 */
[----:B------:R-:W-:-:S07]  /*02a0*/  IMAD.MOV.U32 R12, RZ, RZ, R10 ;  /* 0x000000ffff0c7224 */ /* 0x000fce00078e000a */
.L_x_2:
[----:B------:R-:W-:Y:S01]  /*02b0*/  MOV R5, UR6 ;  /* 0x0000000600057c02 */ /* 0x000fe20008000f00 */
[----:B------:R-:W-:-:S04]  /*02c0*/  IMAD.U32 R4, RZ, RZ, UR5 ;  /* 0x00000005ff047e24 */ /* 0x000fc8000f8e00ff */
[----:B------:R-:W-:-:S05]  /*02d0*/  IMAD.WIDE R4, R13, 0x4, R4 ;  /* 0x000000040d047825 */ /* 0x000fca00078e0204 */
[----:B0-----:R-:W2:Y:S04]  /*02e0*/  LDG.E R26, desc[UR8][R4.64+-0x20] ;  /* 0xffffe008041a7981 */ /* 0x001ea8000c1e1900 */
[----:B------:R-:W3:Y:S04]  /*02f0*/  LDG.E R23, desc[UR8][R4.64+-0x1c] ;  /* 0xffffe40804177981 */ /* 0x000ee8000c1e1900 */
[----:B------:R-:W4:Y:S04]  /*0300*/  LDG.E R22, desc[UR8][R4.64+-0x18] ;  /* 0xffffe80804167981 */ /* 0x000f28000c1e1900 */
[----:B------:R-:W5:Y:S04]  /*0310*/  LDG.E R21, desc[UR8][R4.64+-0x14] ;  /* 0xffffec0804157981 */ /* 0x000f68000c1e1900 */
[----:B------:R-:W5:Y:S04]  /*0320*/  LDG.E R14, desc[UR8][R4.64+-0x10] ;  /* 0xfffff008040e7981 */ /* 0x000f68000c1e1900 */
[----:B------:R-:W5:Y:S04]  /*0330*/  LDG.E R15, desc[UR8][R4.64+-0xc] ;  /* 0xfffff408040f7981 */ /* 0x000f68000c1e1900 */
[----:B------:R-:W5:Y:S04]  /*0340*/  LDG.E R16, desc[UR8][R4.64+-0x8] ;  /* 0xfffff80804107981 */ /* 0x000f68000c1e1900 */
[----:B------:R-:W5:Y:S04]  /*0350*/  LDG.E R17, desc[UR8][R4.64+-0x4] ;  /* 0xfffffc0804117981 */ /* 0x000f68000c1e1900 */
[----:B------:R-:W5:Y:S04]  /*0360*/  LDG.E R18, desc[UR8][R4.64] ;  /* 0x0000000804127981 */ /* 0x000f68000c1e1900 */
[----:B------:R-:W5:Y:S04]  /*0370*/  LDG.E R19, desc[UR8][R4.64+0x4] ;  /* 0x0000040804137981 */ /* 0x000f68000c1e1900 */
[----:B------:R-:W5:Y:S01]  /*0380*/  LDG.E R20, desc[UR8][R4.64+0x8] ;  /* 0x0000080804147981 */ /* 0x000f62000c1e1900 */
[----:B--2---:R-:W-:-:S03]  /*0390*/  FADD R26, R26, R11 ;  /* 0x0000000b1a1a7221 */ /* 0x004fc60000000000 */
[----:B------:R-:W2:Y:S01]  /*03a0*/  LDG.E R11, desc[UR8][R4.64+0xc] ;  /* 0x00000c08040b7981 */ /* 0x000ea2000c1e1900 */
[----:B---3--:R-:W-:-:S03]  /*03b0*/  FADD R27, R26, R23 ;  /* 0x000000171a1b7221 */ /* 0x008fc60000000000 */
[----:B------:R-:W3:Y:S01]  /*03c0*/  LDG.E R23, desc[UR8][R4.64+0x10] ;  /* 0x0000100804177981 */ /* 0x000ee2000c1e1900 */
[----:B----4-:R-:W-:-:S03]  /*03d0*/  FADD R26, R27, R22 ;  /* 0x000000161b1a7221 */ /* 0x010fc60000000000 */
[----:B------:R-:W4:Y:S01]  /*03e0*/  LDG.E R22, desc[UR8][R4.64+0x14] ;  /* 0x0000140804167981 */ /* 0x000f22000c1e1900 */
[----:B-----5:R-:W-:-:S03]  /*03f0*/  FADD R27, R26, R21 ;  /* 0x000000151a1b7221 */ /* 0x020fc60000000000 */
[----:B------:R-:W5:Y:S04]  /*0400*/  LDG.E R21, desc[UR8][R4.64+0x18] ;  /* 0x0000180804157981 */ /* 0x000f68000c1e1900 */
[----:B------:R-:W5:Y:S01]  /*0410*/  LDG.E R26, desc[UR8][R4.64+0x1c] ;  /* 0x00001c08041a7981 */ /* 0x000f62000c1e1900 */
[----:B------:R-:W-:Y:S01]  /*0420*/  FADD R14, R27, R14 ;  /* 0x0000000e1b0e7221 */ /* 0x000fe20000000000 */
[----:B------:R-:W-:Y:S01]  /*0430*/  VIADD R12, R12, 0x10 ;  /* 0x000000100c0c7836 */ /* 0x000fe20000000000 */
[----:B------:R-:W-:Y:S02]  /*0440*/  IADD3 R13, PT, PT, R13, 0x10, RZ ;  /* 0x000000100d0d7810 */ /* 0x000fe40007ffe0ff */
[----:B------:R-:W-:Y:S02]  /*0450*/  FADD R15, R14, R15 ;  /* 0x0000000f0e0f7221 */ /* 0x000fe40000000000 */
[----:B------:R-:W-:-:S02]  /*0460*/  ISETP.NE.AND P3, PT, R12, RZ, PT ;  /* 0x000000ff0c00720c */ /* 0x000fc40003f65270 */
[----:B------:R-:W-:-:S04]  /*0470*/  FADD R16, R15, R16 ;  /* 0x000000100f107221 */ /* 0x000fc80000000000 */
[----:B------:R-:W-:-:S04]  /*0480*/  FADD R17, R16, R17 ;  /* 0x0000001110117221 */ /* 0x000fc80000000000 */
[----:B------:R-:W-:-:S04]  /*0490*/  FADD R18, R17, R18 ;  /* 0x0000001211127221 */ /* 0x000fc80000000000 */
[----:B------:R-:W-:-:S04]  /*04a0*/  FADD R19, R18, R19 ;  /* 0x0000001312137221 */ /* 0x000fc80000000000 */
[----:B------:R-:W-:-:S04]  /*04b0*/  FADD R20, R19, R20 ;  /* 0x0000001413147221 */ /* 0x000fc80000000000 */
[----:B--2---:R-:W-:-:S04]  /*04c0*/  FADD R20, R20, R11 ;  /* 0x0000000b14147221 */ /* 0x004fc80000000000 */
[----:B---3--:R-:W-:-:S04]  /*04d0*/  FADD R23, R20, R23 ;  /* 0x0000001714177221 */ /* 0x008fc80000000000 */
[----:B----4-:R-:W-:-:S04]  /*04e0*/  FADD R22, R23, R22 ;  /* 0x0000001617167221 */ /* 0x010fc80000000000 */
[----:B-----5:R-:W-:-:S04]  /*04f0*/  FADD R21, R22, R21 ;  /* 0x0000001516157221 */ /* 0x020fc80000000000 */
[----:B------:R-:W-:Y:S01]  /*0500*/  FADD R11, R21, R26 ;  /* 0x0000001a150b7221 */ /* 0x000fe20000000000 */
[----:B------:R-:W-:Y:S06]  /*0510*/  @P3 BRA `(.L_x_2) ;  /* 0xfffffffc00643947 */ /* 0x000fec000383ffff */
[----:B------:R-:W-:-:S07]  /*0520*/  IMAD.MOV.U32 R13, RZ, RZ, R0 ;  /* 0x000000ffff0d7224 */ /* 0x000fce00078e0000 */
.L_x_1:
[----:B------:R-:W-:-:S13]  /*0530*/  ISETP.NE.AND P3, PT, R24, RZ, PT ;  /* 0x000000ff1800720c */ /* 0x000fda0003f65270 */
[----:B------:R-:W-:Y:S05]  /*0540*/  @!P3 BRA `(.L_x_3) ;  /* 0x0000000000c8b947 */ /* 0x000fea0003800000 */
[----:B------:R-:W-:Y:S01]  /*0550*/  ISETP.NE.AND P3, PT, R25, RZ, PT ;  /* 0x000000ff1900720c */ /* 0x000fe20003f65270 */
[----:B------:R-:W-:-:S12]  /*0560*/  @!P0 BRA `(.L_x_4) ;  /* 0x0000000000508947 */ /* 0x000fd80003800000 */
[----:B------:R-:W1:Y:S01]  /*0570*/  LDC.64 R4, c[0x0][0x380] ;  /* 0x0000e000ff047b82 */ /* 0x000e620000000a00 */
[----:B------:R-:W-:-:S05]  /*0580*/  IADD3 R15, PT, PT, R2, R13, RZ ;  /* 0x0000000d020f7210 */ /* 0x000fca0007ffe0ff */
[----:B-1----:R-:W-:-:S05]  /*0590*/  IMAD.WIDE R4, R15, 0x4, R4 ;  /* 0x000000040f047825 */ /* 0x002fca00078e0204 */
[----:B0-----:R-:W2:Y:S04]  /*05a0*/  LDG.E R12, desc[UR8][R4.64] ;  /* 0x00000008040c7981 */ /* 0x001ea8000c1e1900 */
[----:B------:R-:W3:Y:S04]  /*05b0*/  LDG.E R15, desc[UR8][R4.64+0x4] ;  /* 0x00000408040f7981 */ /* 0x000ee8000c1e1900 */
[----:B------:R-:W4:Y:S04]  /*05c0*/  LDG.E R17, desc[UR8][R4.64+0x8] ;  /* 0x0000080804117981 */ /* 0x000f28000c1e1900 */
[----:B------:R-:W5:Y:S04]  /*05d0*/  LDG.E R19, desc[UR8][R4.64+0xc] ;  /* 0x00000c0804137981 */ /* 0x000f68000c1e1900 */
[----:B------:R-:W5:Y:S04]  /*05e0*/  LDG.E R21, desc[UR8][R4.64+0x10] ;  /* 0x0000100804157981 */ /* 0x000f68000c1e1900 */
[----:B------:R-:W5:Y:S04]  /*05f0*/  LDG.E R23, desc[UR8][R4.64+0x14] ;  /* 0x0000140804177981 */ /* 0x000f68000c1e1900 */
[----:B------:R-:W5:Y:S04]  /*0600*/  LDG.E R27, desc[UR8][R4.64+0x18] ;  /* 0x00001808041b7981 */ /* 0x000f68000c1e1900 */
[----:B------:R-:W5:Y:S01]  /*0610*/  LDG.E R29, desc[UR8][R4.64+0x1c] ;  /* 0x00001c08041d7981 */ /* 0x000f62000c1e1900 */
[----:B------:R-:W-:-:S02]  /*0620*/  VIADD R13, R13, 0x8 ;  /* 0x000000080d0d7836 */ /* 0x000fc40000000000 */
[----:B--2---:R-:W-:-:S04]  /*0630*/  FADD R12, R11, R12 ;  /* 0x0000000c0b0c7221 */ /* 0x004fc80000000000 */
[----:B---3--:R-:W-:-:S04]  /*0640*/  FADD R12, R12, R15 ;  /* 0x0000000f0c0c7221 */ /* 0x008fc80000000000 */
[----:B----4-:R-:W-:-:S04]  /*0650*/  FADD R12, R12, R17 ;  /* 0x000000110c0c7221 */ /* 0x010fc80000000000 */
[----:B-----5:R-:W-:-:S04]  /*0660*/  FADD R12, R12, R19 ;  /* 0x000000130c0c7221 */ /* 0x020fc80000000000 */
[----:B------:R-:W-:-:S04]  /*0670*/  FADD R12, R12, R21 ;  /* 0x000000150c0c7221 */ /* 0x000fc80000000000 */
[----:B------:R-:W-:-:S04]  /*0680*/  FADD R12, R12, R23 ;  /* 0x000000170c0c7221 */ /* 0x000fc80000000000 */
[----:B------:R-:W-:-:S04]  /*0690*/  FADD R12, R12, R27 ;  /* 0x0000001b0c0c7221 */ /* 0x000fc80000000000 */
[----:B------:R-:W-:-:S07]  /*06a0*/  FADD R11, R12, R29 ;  /* 0x0000001d0c0b7221 */ /* 0x000fce0000000000 */
.L_x_4:
        /* <DEDUP_REMOVED lines=9> */
[----:B------:R-:W5:Y:S01]  /*0740*/  LDG.E R19, desc[UR8][R4.64+0xc] ;  /* 0x00000c0804137981 */ /* 0x000f62000c1e1900 */
[----:B------:R-:W-:-:S02]  /*0750*/  VIADD R13, R13, 0x4 ;  /* 0x000000040d0d7836 */ /* 0x000fc40000000000 */
[----:B--2---:R-:W-:-:S04]  /*0760*/  FADD R12, R11, R12 ;  /* 0x0000000c0b0c7221 */ /* 0x004fc80000000000 */
[----:B---3--:R-:W-:-:S04]  /*0770*/  FADD R12, R12, R15 ;  /* 0x0000000f0c0c7221 */ /* 0x008fc80000000000 */
[----:B----4-:R-:W-:-:S04]  /*0780*/  FADD R12, R12, R17 ;  /* 0x000000110c0c7221 */ /* 0x010fc80000000000 */
[----:B-----5:R-:W-:-:S07]  /*0790*/  FADD R11, R12, R19 ;  /* 0x000000130c0b7221 */ /* 0x020fce0000000000 */
.L_x_5:
[----:B------:R-:W-:Y:S05]  /*07a0*/  @!P3 BRA `(.L_x_3) ;  /* 0x000000000030b947 */ /* 0x000fea0003800000 */
[----:B------:R-:W1:Y:S01]  /*07b0*/  LDC.64 R4, c[0x0][0x380] ;  /* 0x0000e000ff047b82 */ /* 0x000e620000000a00 */
[----:B------:R-:W-:-:S05]  /*07c0*/  IADD3 R13, PT, PT, R2, R13, RZ ;  /* 0x0000000d020d7210 */ /* 0x000fca0007ffe0ff */
[----:B-1----:R-:W-:-:S05]  /*07d0*/  IMAD.WIDE R4, R13, 0x4, R4 ;  /* 0x000000040d047825 */ /* 0x002fca00078e0204 */
[----:B0-----:R-:W2:Y:S01]  /*07e0*/  LDG.E R2, desc[UR8][R4.64] ;  /* 0x0000000804027981 */ /* 0x001ea2000c1e1900 */
[----:B------:R-:W-:Y:S01]  /*07f0*/  ISETP.NE.AND P3, PT, R8, 0x1, PT ;  /* 0x000000010800780c */ /* 0x000fe20003f65270 */
[----:B--2---:R-:W-:-:S12]  /*0800*/  FADD R11, R11, R2 ;  /* 0x000000020b0b7221 */ /* 0x004fd80000000000 */
[----:B------:R-:W-:Y:S05]  /*0810*/  @!P3 BRA `(.L_x_3) ;  /* 0x000000000014b947 */ /* 0x000fea0003800000 */
[----:B------:R-:W-:Y:S01]  /*0820*/  ISETP.NE.AND P3, PT, R8, 0x2, PT ;  /* 0x000000020800780c */ /* 0x000fe20003f65270 */
[----:B------:R-:W2:-:S12]  /*0830*/  LDG.E R2, desc[UR8][R4.64+0x4] ;  /* 0x0000040804027981 */ /* 0x000e98000c1e1900 */
[----:B------:R-:W3:Y:S01]  /*0840*/  @P3 LDG.E R12, desc[UR8][R4.64+0x8] ;  /* 0x00000808040c3981 */ /* 0x000ee2000c1e1900 */
[----:B--2---:R-:W-:-:S04]  /*0850*/  FADD R11, R11, R2 ;  /* 0x000000020b0b7221 */ /* 0x004fc80000000000 */
[----:B---3--:R-:W-:-:S07]  /*0860*/  @P3 FADD R11, R11, R12 ;  /* 0x0000000c0b0b3221 */ /* 0x008fce0000000000 */
.L_x_3:
[----:B------:R-:W-:Y:S05]  /*0870*/  @P2 BRA `(.L_x_6) ;  /* 0xfffffff800642947 */ /* 0x000fea000383ffff */
.L_x_0:
[----:B------:R-:W-:Y:S01]  /*0880*/  IMAD R3, R3, R3, RZ ;  /* 0x0000000303037224 */ /* 0x000fe200078e02ff */
[----:B------:R-:W-:Y:S04]  /*0890*/  BSSY.RECONVERGENT B0, `(.L_x_7) ;  /* 0x000000e000007945 */ /* 0x000fe80003800200 */
[----:B------:R-:W-:-:S04]  /*08a0*/  I2FP.F32.U32 R4, R3 ;  /* 0x0000000300047245 */ /* 0x000fc80000201000 */
[----:B------:R-:W1:Y:S08]  /*08b0*/  MUFU.RCP R3, R4 ;  /* 0x0000000400037308 */ /* 0x000e700000001000 */
[----:B------:R-:W2:Y:S01]  /*08c0*/  FCHK P0, R11, R4 ;  /* 0x000000040b007302 */ /* 0x000ea20000000000 */
[----:B-1----:R-:W-:-:S04]  /*08d0*/  FFMA R0, -R4, R3, 1 ;  /* 0x3f80000004007423 */ /* 0x002fc80000000103 */
[----:B------:R-:W-:-:S04]  /*08e0*/  FFMA R0, R3, R0, R3 ;  /* 0x0000000003007223 */ /* 0x000fc80000000003 */
[----:B------:R-:W-:-:S04]  /*08f0*/  FFMA R3, R0, R11, RZ ;  /* 0x0000000b00037223 */ /* 0x000fc800000000ff */
[----:B------:R-:W-:-:S04]  /*0900*/  FFMA R2, -R4, R3, R11 ;  /* 0x0000000304027223 */ /* 0x000fc8000000010b */
[----:B------:R-:W-:Y:S01]  /*0910*/  FFMA R5, R0, R2, R3 ;  /* 0x0000000200057223 */ /* 0x000fe20000000003 */
[----:B--2---:R-:W-:Y:S06]  /*0920*/  @!P0 BRA `(.L_x_8) ;  /* 0x0000000000108947 */ /* 0x004fec0003800000 */
[----:B------:R-:W-:Y:S01]  /*0930*/  IMAD.MOV.U32 R3, RZ, RZ, R11 ;  /* 0x000000ffff037224 */ /* 0x000fe200078e000b */
[----:B------:R-:W-:-:S07]  /*0940*/  MOV R2, 0x960 ;  /* 0x0000096000027802 */ /* 0x000fce0000000f00 */
[----:B0-----:R-:W-:Y:S05]  /*0950*/  CALL.REL.NOINC `($__internal_0_$__cuda_sm3x_div_rn_noftz_f32_slowpath) ;  /* 0x0000000000207944 */ /* 0x001fea0003c00000 */
[----:B------:R-:W-:-:S07]  /*0960*/  MOV R5, R0 ;  /* 0x0000000000057202 */ /* 0x000fce0000000f00 */
.L_x_8:
[----:B0-----:R-:W-:Y:S05]  /*0970*/  BSYNC.RECONVERGENT B0 ;  /* 0x0000000000007941 */ /* 0x001fea0003800200 */
.L_x_7:
[----:B------:R-:W0:Y:S01]  /*0980*/  LDC.64 R2, c[0x0][0x388] ;  /* 0x0000e200ff027b82 */ /* 0x000e220000000a00 */
[----:B------:R-:W-:-:S04]  /*0990*/  IMAD R6, R6, R9, R6 ;  /* 0x0000000906067224 */ /* 0x000fc800078e0206 */
[----:B------:R-:W-:-:S04]  /*09a0*/  IMAD.IADD R7, R7, 0x1, R6 ;  /* 0x0000000107077824 */ /* 0x000fc800078e0206 */
[----:B0-----:R-:W-:-:S05]  /*09b0*/  IMAD.WIDE R2, R7, 0x4, R2 ;  /* 0x0000000407027825 */ /* 0x001fca00078e0202 */
[----:B------:R-:W-:Y:S01]  /*09c0*/  STG.E desc[UR8][R2.64], R5 ;  /* 0x0000000502007986 */ /* 0x000fe2000c101908 */
[----:B------:R-:W-:Y:S05]  /*09d0*/  EXIT ;  /* 0x000000000000794d */ /* 0x000fea0003800000 */
        .weak           $__internal_0_$__cuda_sm3x_div_rn_noftz_f32_slowpath
        .type           $__internal_0_$__cuda_sm3x_div_rn_noftz_f32_slowpath,@function
        .size           $__internal_0_$__cuda_sm3x_div_rn_noftz_f32_slowpath,(.L_x_37 - $__internal_0_$__cuda_sm3x_div_rn_noftz_f32_slowpath)
$__internal_0_$__cuda_sm3x_div_rn_noftz_f32_slowpath:
[----:B------:R-:W-:Y:S01]  /*09e0*/  SHF.R.U32.HI R5, RZ, 0x17, R4 ;  /* 0x00000017ff057819 */ /* 0x000fe20000011604 */
[----:B------:R-:W-:Y:S01]  /*09f0*/  BSSY.RECONVERGENT B1, `(.L_x_9) ;  /* 0x0000063000017945 */ /* 0x000fe20003800200 */
[----:B------:R-:W-:Y:S02]  /*0a00*/  SHF.R.U32.HI R0, RZ, 0x17, R3 ;  /* 0x00000017ff007819 */ /* 0x000fe40000011603 */
[----:B------:R-:W-:Y:S02]  /*0a10*/  LOP3.LUT R5, R5, 0xff, RZ, 0xc0, !PT ;  /* 0x000000ff05057812 */ /* 0x000fe400078ec0ff */
[----:B------:R-:W-:Y:S02]  /*0a20*/  LOP3.LUT R12, R0, 0xff, RZ, 0xc0, !PT ;  /* 0x000000ff000c7812 */ /* 0x000fe400078ec0ff */
[----:B------:R-:W-:-:S03]  /*0a30*/  IADD3 R10, PT, PT, R5, -0x1, RZ ;  /* 0xffffffff050a7810 */ /* 0x000fc60007ffe0ff */
[----:B------:R-:W-:Y:S01]  /*0a40*/  VIADD R11, R12, 0xffffffff ;  /* 0xffffffff0c0b7836 */ /* 0x000fe20000000000 */
[----:B------:R-:W-:-:S04]  /*0a50*/  ISETP.GT.U32.AND P0, PT, R10, 0xfd, PT ;  /* 0x000000fd0a00780c */ /* 0x000fc80003f04070 */
[----:B------:R-:W-:-:S13]  /*0a60*/  ISETP.GT.U32.OR P0, PT, R11, 0xfd, P0 ;  /* 0x000000fd0b00780c */ /* 0x000fda0000704470 */
[----:B------:R-:W-:Y:S01]  /*0a70*/  @!P0 MOV R8, RZ ;  /* 0x000000ff00088202 */ /* 0x000fe20000000f00 */
[----:B------:R-:W-:Y:S06]  /*0a80*/  @!P0 BRA `(.L_x_10) ;  /* 0x0000000000608947 */ /* 0x000fec0003800000 */
[----:B------:R-:W-:Y:S01]  /*0a90*/  FSETP.GTU.FTZ.AND P0, PT, |R3|, +INF , PT ;  /* 0x7f8000000300780b */ /* 0x000fe20003f1c200 */
[----:B------:R-:W-:Y:S01]  /*0aa0*/  IMAD.MOV.U32 R0, RZ, RZ, R4 ;  /* 0x000000ffff007224 */ /* 0x000fe200078e0004 */
[----:B------:R-:W-:-:S04]  /*0ab0*/  FSETP.GTU.FTZ.AND P1, PT, |R4|, +INF , PT ;  /* 0x7f8000000400780b */ /* 0x000fc80003f3c200 */
[----:B------:R-:W-:-:S13]  /*0ac0*/  PLOP3.LUT P0, PT, P0, P1, PT, 0xf8, 0x8f ;  /* 0x00000000008f781c */ /* 0x000fda0000703f70 */
[----:B------:R-:W-:Y:S05]  /*0ad0*/  @P0 BRA `(.L_x_11) ;  /* 0x00000004004c0947 */ /* 0x000fea0003800000 */
[----:B------:R-:W-:-:S13]  /*0ae0*/  LOP3.LUT P0, RZ, R4, 0x7fffffff, R3, 0xc8, !PT ;  /* 0x7fffffff04ff7812 */ /* 0x000fda000780c803 */
[----:B------:R-:W-:Y:S05]  /*0af0*/  @!P0 BRA `(.L_x_12) ;  /* 0x00000004003c8947 */ /* 0x000fea0003800000 */
[C---:B------:R-:W-:Y:S02]  /*0b00*/  FSETP.NEU.FTZ.AND P2, PT, |R3|.reuse, +INF , PT ;  /* 0x7f8000000300780b */ /* 0x040fe40003f5d200 */
[----:B------:R-:W-:Y:S02]  /*0b10*/  FSETP.NEU.FTZ.AND P1, PT, |R0|, +INF , PT ;  /* 0x7f8000000000780b */ /* 0x000fe40003f3d200 */
[----:B------:R-:W-:-:S11]  /*0b20*/  FSETP.NEU.FTZ.AND P0, PT, |R3|, +INF , PT ;  /* 0x7f8000000300780b */ /* 0x000fd60003f1d200 */
[----:B------:R-:W-:Y:S05]  /*0b30*/  @!P1 BRA !P2, `(.L_x_12) ;  /* 0x00000004002c9947 */ /* 0x000fea0005000000 */
[----:B------:R-:W-:-:S04]  /*0b40*/  LOP3.LUT P2, RZ, R3, 0x7fffffff, RZ, 0xc0, !PT ;  /* 0x7fffffff03ff7812 */ /* 0x000fc8000784c0ff */
[----:B------:R-:W-:-:S13]  /*0b50*/  PLOP3.LUT P1, PT, P1, P2, PT, 0x2f, 0xf2 ;  /* 0x0000000000f2781c */ /* 0x000fda0000f24577 */
[----:B------:R-:W-:Y:S05]  /*0b60*/  @P1 BRA `(.L_x_13) ;  /* 0x0000000400181947 */ /* 0x000fea0003800000 */
[----:B------:R-:W-:-:S04]  /*0b70*/  LOP3.LUT P1, RZ, R4, 0x7fffffff, RZ, 0xc0, !PT ;  /* 0x7fffffff04ff7812 */ /* 0x000fc8000782c0ff */
[----:B------:R-:W-:-:S13]  /*0b80*/  PLOP3.LUT P0, PT, P0, P1, PT, 0x2f, 0xf2 ;  /* 0x0000000000f2781c */ /* 0x000fda0000702577 */
[----:B------:R-:W-:Y:S05]  /*0b90*/  @P0 BRA `(.L_x_14) ;  /* 0x0000000400000947 */ /* 0x000fea0003800000 */
[----:B------:R-:W-:Y:S02]  /*0ba0*/  ISETP.GE.AND P0, PT, R11, RZ, PT ;  /* 0x000000ff0b00720c */ /* 0x000fe40003f06270 */
[----:B------:R-:W-:-:S11]  /*0bb0*/  ISETP.GE.AND P1, PT, R10, RZ, PT ;  /* 0x000000ff0a00720c */ /* 0x000fd60003f26270 */
[----:B------:R-:W-:Y:S01]  /*0bc0*/  @P0 MOV R8, RZ ;  /* 0x000000ff00080202 */ /* 0x000fe20000000f00 */
[----:B------:R-:W-:Y:S02]  /*0bd0*/  @!P0 IMAD.MOV.U32 R8, RZ, RZ, -0x40 ;  /* 0xffffffc0ff088424 */ /* 0x000fe400078e00ff */
[----:B------:R-:W-:Y:S01]  /*0be0*/  @!P0 FFMA R3, R3, 1.84467440737095516160e+19, RZ ;  /* 0x5f80000003038823 */ /* 0x000fe200000000ff */
[----:B------:R-:W-:Y:S02]  /*0bf0*/  @!P1 FFMA R4, R0, 1.84467440737095516160e+19, RZ ;  /* 0x5f80000000049823 */ /* 0x000fe400000000ff */
[----:B------:R-:W-:-:S07]  /*0c00*/  @!P1 IADD3 R8, PT, PT, R8, 0x40, RZ ;  /* 0x0000004008089810 */ /* 0x000fce0007ffe0ff */
.L_x_10:
[----:B------:R-:W-:Y:S01]  /*0c10*/  LEA R11, R5, 0xc0800000, 0x17 ;  /* 0xc0800000050b7811 */ /* 0x000fe200078eb8ff */
[----:B------:R-:W-:Y:S04]  /*0c20*/  BSSY.RECONVERGENT B2, `(.L_x_15) ;  /* 0x0000036000027945 */ /* 0x000fe80003800200 */
[----:B------:R-:W-:Y:S01]  /*0c30*/  IMAD.IADD R11, R4, 0x1, -R11 ;  /* 0x00000001040b7824 */ /* 0x000fe200078e0a0b */
[----:B------:R-:W-:-:S03]  /*0c40*/  IADD3 R4, PT, PT, R12, -0x7f, RZ ;  /* 0xffffff810c047810 */ /* 0x000fc60007ffe0ff */
[----:B------:R-:W0:Y:S01]  /*0c50*/  MUFU.RCP R10, R11 ;  /* 0x0000000b000a7308 */ /* 0x000e220000001000 */
[----:B------:R-:W-:Y:S01]  /*0c60*/  FADD.FTZ R13, -R11, -RZ ;  /* 0x800000ff0b0d7221 */ /* 0x000fe20000010100 */
[C---:B------:R-:W-:Y:S01]  /*0c70*/  IMAD R0, R4.reuse, -0x800000, R3 ;  /* 0xff80000004007824 */ /* 0x040fe200078e0203 */
[----:B------:R-:W-:-:S05]  /*0c80*/  IADD3 R5, PT, PT, R4, 0x7f, -R5 ;  /* 0x0000007f04057810 */ /* 0x000fca0007ffe805 */
[----:B------:R-:W-:Y:S02]  /*0c90*/  IMAD.IADD R5, R5, 0x1, R8 ;  /* 0x0000000105057824 */ /* 0x000fe400078e0208 */
[----:B0-----:R-:W-:-:S04]  /*0ca0*/  FFMA R15, R10, R13, 1 ;  /* 0x3f8000000a0f7423 */ /* 0x001fc8000000000d */
[----:B------:R-:W-:-:S04]  /*0cb0*/  FFMA R12, R10, R15, R10 ;  /* 0x0000000f0a0c7223 */ /* 0x000fc8000000000a */
[----:B------:R-:W-:-:S04]  /*0cc0*/  FFMA R3, R0, R12, RZ ;  /* 0x0000000c00037223 */ /* 0x000fc800000000ff */
[----:B------:R-:W-:-:S04]  /*0cd0*/  FFMA R10, R13, R3, R0 ;  /* 0x000000030d0a7223 */ /* 0x000fc80000000000 */
[----:B------:R-:W-:-:S04]  /*0ce0*/  FFMA R15, R12, R10, R3 ;  /* 0x0000000a0c0f7223 */ /* 0x000fc80000000003 */
[----:B------:R-:W-:-:S04]  /*0cf0*/  FFMA R10, R13, R15, R0 ;  /* 0x0000000f0d0a7223 */ /* 0x000fc80000000000 */
[----:B------:R-:W-:-:S05]  /*0d00*/  FFMA R0, R12, R10, R15 ;  /* 0x0000000a0c007223 */ /* 0x000fca000000000f */
[----:B------:R-:W-:-:S04]  /*0d10*/  SHF.R.U32.HI R3, RZ, 0x17, R0 ;  /* 0x00000017ff037819 */ /* 0x000fc80000011600 */
[----:B------:R-:W-:-:S04]  /*0d20*/  LOP3.LUT R3, R3, 0xff, RZ, 0xc0, !PT ;  /* 0x000000ff03037812 */ /* 0x000fc800078ec0ff */
[----:B------:R-:W-:-:S05]  /*0d30*/  IADD3 R11, PT, PT, R3, R5, RZ ;  /* 0x00000005030b7210 */ /* 0x000fca0007ffe0ff */
[----:B------:R-:W-:-:S05]  /*0d40*/  VIADD R3, R11, 0xffffffff ;  /* 0xffffffff0b037836 */ /* 0x000fca0000000000 */
[----:B------:R-:W-:-:S13]  /*0d50*/  ISETP.GE.U32.AND P0, PT, R3, 0xfe, PT ;  /* 0x000000fe0300780c */ /* 0x000fda0003f06070 */
[----:B------:R-:W-:Y:S05]  /*0d60*/  @!P0 BRA `(.L_x_16) ;  /* 0x0000000000808947 */ /* 0x000fea0003800000 */
[----:B------:R-:W-:-:S13]  /*0d70*/  ISETP.GT.AND P0, PT, R11, 0xfe, PT ;  /* 0x000000fe0b00780c */ /* 0x000fda0003f04270 */
[----:B------:R-:W-:Y:S05]  /*0d80*/  @P0 BRA `(.L_x_17) ;  /* 0x00000000006c0947 */ /* 0x000fea0003800000 */
[----:B------:R-:W-:-:S13]  /*0d90*/  ISETP.GE.AND P0, PT, R11, 0x1, PT ;  /* 0x000000010b00780c */ /* 0x000fda0003f06270 */
[----:B------:R-:W-:Y:S05]  /*0da0*/  @P0 BRA `(.L_x_18) ;  /* 0x0000000000740947 */ /* 0x000fea0003800000 */
[----:B------:R-:W-:Y:S02]  /*0db0*/  ISETP.GE.AND P0, PT, R11, -0x18, PT ;  /* 0xffffffe80b00780c */ /* 0x000fe40003f06270 */
[----:B------:R-:W-:-:S11]  /*0dc0*/  LOP3.LUT R0, R0, 0x80000000, RZ, 0xc0, !PT ;  /* 0x8000000000007812 */ /* 0x000fd600078ec0ff */
[----:B------:R-:W-:Y:S05]  /*0dd0*/  @!P0 BRA `(.L_x_18) ;  /* 0x0000000000688947 */ /* 0x000fea0003800000 */
[CCC-:B------:R-:W-:Y:S01]  /*0de0*/  FFMA.RZ R3, R12.reuse, R10.reuse, R15.reuse ;  /* 0x0000000a0c037223 */ /* 0x1c0fe2000000c00f */
[C---:B------:R-:W-:Y:S01]  /*0df0*/  IADD3 R8, PT, PT, R11.reuse, 0x20, RZ ;  /* 0x000000200b087810 */ /* 0x040fe20007ffe0ff */
[CCC-:B------:R-:W-:Y:S01]  /*0e00*/  FFMA.RM R4, R12.reuse, R10.reuse, R15.reuse ;  /* 0x0000000a0c047223 */ /* 0x1c0fe2000000400f */
[----:B------:R-:W-:Y:S02]  /*0e10*/  ISETP.NE.AND P2, PT, R11, RZ, PT ;  /* 0x000000ff0b00720c */ /* 0x000fe40003f45270 */
[----:B------:R-:W-:Y:S01]  /*0e20*/  LOP3.LUT R5, R3, 0x7fffff, RZ, 0xc0, !PT ;  /* 0x007fffff03057812 */ /* 0x000fe200078ec0ff */
[----:B------:R-:W-:Y:S01]  /*0e30*/  FFMA.RP R3, R12, R10, R15 ;  /* 0x0000000a0c037223 */ /* 0x000fe2000000800f */
[----:B------:R-:W-:Y:S01]  /*0e40*/  IMAD.MOV R10, RZ, RZ, -R11 ;  /* 0x000000ffff0a7224 */ /* 0x000fe200078e0a0b */
[----:B------:R-:W-:Y:S02]  /*0e50*/  ISETP.NE.AND P1, PT, R11, RZ, PT ;  /* 0x000000ff0b00720c */ /* 0x000fe40003f25270 */
[----:B------:R-:W-:-:S02]  /*0e60*/  LOP3.LUT R5, R5, 0x800000, RZ, 0xfc, !PT ;  /* 0x0080000005057812 */ /* 0x000fc400078efcff */
[----:B------:R-:W-:Y:S02]  /*0e70*/  FSETP.NEU.FTZ.AND P0, PT, R3, R4, PT ;  /* 0x000000040300720b */ /* 0x000fe40003f1d000 */
[----:B------:R-:W-:Y:S02]  /*0e80*/  SHF.L.U32 R8, R5, R8, RZ ;  /* 0x0000000805087219 */ /* 0x000fe400000006ff */
[----:B------:R-:W-:Y:S02]  /*0e90*/  SEL R4, R10, RZ, P2 ;  /* 0x000000ff0a047207 */ /* 0x000fe40001000000 */
[----:B------:R-:W-:Y:S02]  /*0ea0*/  ISETP.NE.AND P1, PT, R8, RZ, P1 ;  /* 0x000000ff0800720c */ /* 0x000fe40000f25270 */
[----:B------:R-:W-:Y:S02]  /*0eb0*/  SHF.R.U32.HI R4, RZ, R4, R5 ;  /* 0x00000004ff047219 */ /* 0x000fe40000011605 */
[----:B------:R-:W-:-:S02]  /*0ec0*/  PLOP3.LUT P0, PT, P0, P1, PT, 0xf8, 0x8f ;  /* 0x00000000008f781c */ /* 0x000fc40000703f70 */
[----:B------:R-:W-:Y:S02]  /*0ed0*/  SHF.R.U32.HI R8, RZ, 0x1, R4 ;  /* 0x00000001ff087819 */ /* 0x000fe40000011604 */
[----:B------:R-:W-:-:S04]  /*0ee0*/  SEL R3, RZ, 0x1, !P0 ;  /* 0x00000001ff037807 */ /* 0x000fc80004000000 */
[----:B------:R-:W-:-:S04]  /*0ef0*/  LOP3.LUT R3, R3, 0x1, R8, 0xf8, !PT ;  /* 0x0000000103037812 */ /* 0x000fc800078ef808 */
[----:B------:R-:W-:-:S04]  /*0f00*/  LOP3.LUT R3, R3, R4, RZ, 0xc0, !PT ;  /* 0x0000000403037212 */ /* 0x000fc800078ec0ff */
[----:B------:R-:W-:-:S04]  /*0f10*/  IADD3 R3, PT, PT, R8, R3, RZ ;  /* 0x0000000308037210 */ /* 0x000fc80007ffe0ff */
[----:B------:R-:W-:Y:S01]  /*0f20*/  LOP3.LUT R0, R3, R0, RZ, 0xfc, !PT ;  /* 0x0000000003007212 */ /* 0x000fe200078efcff */
[----:B------:R-:W-:Y:S06]  /*0f30*/  BRA `(.L_x_18) ;  /* 0x0000000000107947 */ /* 0x000fec0003800000 */
.L_x_17:
[----:B------:R-:W-:-:S04]  /*0f40*/  LOP3.LUT R0, R0, 0x80000000, RZ, 0xc0, !PT ;  /* 0x8000000000007812 */ /* 0x000fc800078ec0ff */
[----:B------:R-:W-:Y:S01]  /*0f50*/  LOP3.LUT R0, R0, 0x7f800000, RZ, 0xfc, !PT ;  /* 0x7f80000000007812 */ /* 0x000fe200078efcff */
[----:B------:R-:W-:Y:S06]  /*0f60*/  BRA `(.L_x_18) ;  /* 0x0000000000047947 */ /* 0x000fec0003800000 */
.L_x_16:
[----:B------:R-:W-:-:S07]  /*0f70*/  IMAD R0, R5, 0x800000, R0 ;  /* 0x0080000005007824 */ /* 0x000fce00078e0200 */
.L_x_18:
[----:B------:R-:W-:Y:S05]  /*0f80*/  BSYNC.RECONVERGENT B2 ;  /* 0x0000000000027941 */ /* 0x000fea0003800200 */
.L_x_15:
[----:B------:R-:W-:Y:S05]  /*0f90*/  BRA `(.L_x_19) ;  /* 0x0000000000207947 */ /* 0x000fea0003800000 */
.L_x_14:
[----:B------:R-:W-:-:S04]  /*0fa0*/  LOP3.LUT R0, R4, 0x80000000, R3, 0x48, !PT ;  /* 0x8000000004007812 */ /* 0x000fc800078e4803 */
[----:B------:R-:W-:Y:S01]  /*0fb0*/  LOP3.LUT R0, R0, 0x7f800000, RZ, 0xfc, !PT ;  /* 0x7f80000000007812 */ /* 0x000fe200078efcff */
[----:B------:R-:W-:Y:S06]  /*0fc0*/  BRA `(.L_x_19) ;  /* 0x0000000000147947 */ /* 0x000fec0003800000 */
.L_x_13:
[----:B------:R-:W-:Y:S01]  /*0fd0*/  LOP3.LUT R0, R4, 0x80000000, R3, 0x48, !PT ;  /* 0x8000000004007812 */ /* 0x000fe200078e4803 */
[----:B------:R-:W-:Y:S06]  /*0fe0*/  BRA `(.L_x_19) ;  /* 0x00000000000c7947 */ /* 0x000fec0003800000 */
.L_x_12:
[----:B------:R-:W0:Y:S01]  /*0ff0*/  MUFU.RSQ R0, -QNAN ;  /* 0xffc0000000007908 */ /* 0x000e220000001400 */
[----:B------:R-:W-:Y:S05]  /*1000*/  BRA `(.L_x_19) ;  /* 0x0000000000047947 */ /* 0x000fea0003800000 */
.L_x_11:
[----:B------:R-:W-:-:S07]  /*1010*/  FADD.FTZ R0, R3, R0 ;  /* 0x0000000003007221 */ /* 0x000fce0000010000 */
.L_x_19:
[----:B------:R-:W-:Y:S05]  /*1020*/  BSYNC.RECONVERGENT B1 ;  /* 0x0000000000017941 */ /* 0x000fea0003800200 */
.L_x_9:
[----:B------:R-:W-:-:S04]  /*1030*/  HFMA2 R3, -RZ, RZ, 0, 0 ;  /* 0x00000000ff037431 */ /* 0x000fc800000001ff */
[----:B0-----:R-:W-:Y:S05]  /*1040*/  RET.REL.NODEC R2 `(_Z15avg_pool_kernelPfS_ii) ;  /* 0xffffffec02ec7950 */ /* 0x001fea0003c3ffff */
.L_x_20:
[----:B------:R-:W-:-:S00]  /*1050*/  BRA `(.L_x_20) ;  /* 0xfffffffc00fc7947 */ /* 0x000fc0000383ffff */
[----:B------:R-:W-:-:S00]  /*1060*/  NOP ;  /* 0x0000000000007918 */ /* 0x000fc00000000000 */
        /* <DEDUP_REMOVED lines=9> */
.L_x_37:


//--------------------- .text._Z15max_pool_kernelPfS_ii --------------------------
	.section	.text._Z15max_pool_kernelPfS_ii,"ax",@progbits
	.align	128
        .global         _Z15max_pool_kernelPfS_ii
        .type           _Z15max_pool_kernelPfS_ii,@function
        .size           _Z15max_pool_kernelPfS_ii,(.L_x_39 - _Z15max_pool_kernelPfS_ii)
        .other          _Z15max_pool_kernelPfS_ii,@"STO_CUDA_ENTRY STV_DEFAULT"
_Z15max_pool_kernelPfS_ii:
.text._Z15max_pool_kernelPfS_ii:
[----:B------:R-:W-:Y:S01]  /*0000*/  LDC R1, c[0x0][0x37c] ;  /* 0x0000df00ff017b82 */ /* 0x000fe20000000800 */
[----:B------:R-:W0:Y:S07]  /*0010*/  S2R R5, SR_TID.Y ;  /* 0x0000000000057919 */ /* 0x000e2e0000002200 */
[----:B------:R-:W0:Y:S01]  /*0020*/  S2UR UR4, SR_CTAID.Y ;  /* 0x00000000000479c3 */ /* 0x000e220000002600 */
[----:B------:R-:W1:Y:S07]  /*0030*/  S2R R7, SR_TID.X ;  /* 0x0000000000077919 */ /* 0x000e6e0000002100 */
[----:B------:R-:W0:Y:S08]  /*0040*/  LDC R0, c[0x0][0x364] ;  /* 0x0000d900ff007b82 */ /* 0x000e300000000800 */
[----:B------:R-:W1:Y:S08]  /*0050*/  S2UR UR5, SR_CTAID.X ;  /* 0x00000000000579c3 */ /* 0x000e700000002500 */
[----:B------:R-:W1:Y:S08]  /*0060*/  LDC R4, c[0x0][0x360] ;  /* 0x0000d800ff047b82 */ /* 0x000e700000000800 */
[----:B------:R-:W2:Y:S01]  /*0070*/  LDC.64 R2, c[0x0][0x390] ;  /* 0x0000e400ff027b82 */ /* 0x000ea20000000a00 */
[----:B0-----:R-:W-:-:S02]  /*0080*/  IMAD R0, R0, UR4, R5 ;  /* 0x0000000400007c24 */ /* 0x001fc4000f8e0205 */
[----:B-1----:R-:W-:Y:S02]  /*0090*/  IMAD R5, R4, UR5, R7 ;  /* 0x0000000504057c24 */ /* 0x002fe4000f8e0207 */
[----:B--2---:R-:W-:-:S03]  /*00a0*/  IMAD.IADD R7, R2, 0x1, -R3 ;  /* 0x0000000102077824 */ /* 0x004fc600078e0a03 */
[----:B------:R-:W-:-:S04]  /*00b0*/  VIMNMX R2, PT, PT, R0, R5, !PT ;  /* 0x0000000500027248 */ /* 0x000fc80007fe0100 */
[----:B------:R-:W-:-:S13]  /*00c0*/  ISETP.GT.AND P0, PT, R2, R7, PT ;  /* 0x000000070200720c */ /* 0x000fda0003f04270 */
[----:B------:R-:W-:Y:S05]  /*00d0*/  @P0 EXIT ;  /* 0x000000000000094d */ /* 0x000fea0003800000 */
[----:B------:R-:W-:Y:S01]  /*00e0*/  ISETP.GE.AND P0, PT, R3, 0x1, PT ;  /* 0x000000010300780c */ /* 0x000fe20003f06270 */
[----:B------:R-:W0:Y:S01]  /*00f0*/  LDCU.64 UR8, c[0x0][0x358] ;  /* 0x00006b00ff0877ac */ /* 0x000e220008000a00 */
[----:B------:R-:W-:-:S11]  /*0100*/  IMAD.MOV.U32 R10, RZ, RZ, -0x319194d8 ;  /* 0xce6e6b28ff0a7424 */ /* 0x000fd600078e00ff */
[----:B------:R-:W-:Y:S05]  /*0110*/  @!P0 BRA `(.L_x_21) ;  /* 0x00000004009c8947 */ /* 0x000fea0003800000 */
[----:B------:R-:W1:Y:S01]  /*0120*/  LDCU.64 UR6, c[0x0][0x380] ;  /* 0x00007000ff0677ac */ /* 0x000e620008000a00 */
[C---:B------:R-:W-:Y:S01]  /*0130*/  LOP3.LUT R24, R3.reuse, 0x7, RZ, 0xc0, !PT ;  /* 0x0000000703187812 */ /* 0x040fe200078ec0ff */
[----:B------:R-:W-:Y:S01]  /*0140*/  IMAD.MOV.U32 R10, RZ, RZ, -0x319194d8 ;  /* 0xce6e6b28ff0a7424 */ /* 0x000fe200078e00ff */
[C---:B------:R-:W-:Y:S01]  /*0150*/  LOP3.LUT R23, R3.reuse, 0xf, RZ, 0xc0, !PT ;  /* 0x0000000f03177812 */ /* 0x040fe200078ec0ff */
[----:B------:R-:W-:Y:S01]  /*0160*/  UMOV UR4, URZ ;  /* 0x000000ff00047c82 */ /* 0x000fe20008000000 */
[----:B------:R-:W-:Y:S01]  /*0170*/  LOP3.LUT R6, R3, 0x3, RZ, 0xc0, !PT ;  /* 0x0000000303067812 */ /* 0x000fe200078ec0ff */
[----:B------:R-:W-:Y:S02]  /*0180*/  VIADD R4, R24, 0xffffffff ;  /* 0xffffffff18047836 */ /* 0x000fe40000000000 */
[----:B------:R-:W-:-:S03]  /*0190*/  VIADD R2, R23, 0xffffffff ;  /* 0xffffffff17027836 */ /* 0x000fc60000000000 */
[----:B------:R-:W-:Y:S02]  /*01a0*/  ISETP.GE.U32.AND P1, PT, R4, 0x3, PT ;  /* 0x000000030400780c */ /* 0x000fe40003f26070 */
[----:B------:R-:W-:Y:S02]  /*01b0*/  LOP3.LUT R4, R3, 0x7ffffff0, RZ, 0xc0, !PT ;  /* 0x7ffffff003047812 */ /* 0x000fe400078ec0ff */
[----:B------:R-:W-:Y:S01]  /*01c0*/  ISETP.GE.U32.AND P0, PT, R2, 0x7, PT ;  /* 0x000000070200780c */ /* 0x000fe20003f06070 */
[----:B-1----:R-:W-:Y:S02]  /*01d0*/  UIADD3 UR5, UP0, UPT, UR6, 0x20, URZ ;  /* 0x0000002006057890 */ /* 0x002fe4000ff1e0ff */
[----:B------:R-:W-:Y:S02]  /*01e0*/  IMAD.MOV R8, RZ, RZ, -R4 ;  /* 0x000000ffff087224 */ /* 0x000fe400078e0a04 */
[----:B------:R-:W-:-:S12]  /*01f0*/  UIADD3.X UR6, UPT, UPT, URZ, UR7, URZ, UP0, !UPT ;  /* 0x00000007ff067290 */ /* 0x000fd800087fe4ff */
.L_x_27:
[----:B------:R-:W1:Y:S01]  /*0200*/  LDCU.64 UR10, c[0x0][0x390] ;  /* 0x00007200ff0a77ac */ /* 0x000e620008000a00 */
[----:B------:R-:W-:Y:S02]  /*0210*/  VIADD R2, R0, UR4 ;  /* 0x0000000400027c36 */ /* 0x000fe40008000000 */
[----:B------:R-:W-:Y:S01]  /*0220*/  IMAD.MOV.U32 R12, RZ, RZ, RZ ;  /* 0x000000ffff0c7224 */ /* 0x000fe200078e00ff */
[----:B------:R-:W-:Y:S02]  /*0230*/  UIADD3 UR4, UPT, UPT, UR4, 0x1, URZ ;  /* 0x0000000104047890 */ /* 0x000fe4000fffe0ff */
[----:B-1----:R-:W-:Y:S01]  /*0240*/  UISETP.GE.U32.AND UP0, UPT, UR11, 0x10, UPT ;  /* 0x000000100b00788c */ /* 0x002fe2000bf06070 */
[----:B------:R-:W-:Y:S01]  /*0250*/  IMAD R9, R2, UR10, R5 ;  /* 0x0000000a02097c24 */ /* 0x000fe2000f8e0205 */
[----:B------:R-:W-:-:S07]  /*0260*/  UISETP.NE.AND UP1, UPT, UR4, UR11, UPT ;  /* 0x0000000b0400728c */ /* 0x000fce000bf25270 */
[----:B------:R-:W-:Y:S05]  /*0270*/  BRA.U !UP0, `(.L_x_22) ;  /* 0x0000000108887547 */ /* 0x000fea000b800000 */
[----:B------:R-:W-:Y:S02]  /*0280*/  IMAD.MOV.U32 R11, RZ, RZ, R9 ;  /* 0x000000ffff0b7224 */ /* 0x000fe400078e0009 */
[----:B------:R-:W-:-:S07]  /*0290*/  IMAD.MOV.U32 R12, RZ, RZ, R8 ;  /* 0x000000ffff0c7224 */ /* 0x000fce00078e0008 */
.L_x_23:
[----:B------:R-:W-:Y:S02]  /*02a0*/  IMAD.U32 R2, RZ, RZ, UR5 ;  /* 0x00000005ff027e24 */ /* 0x000fe4000f8e00ff */
[----:B------:R-:W-:Y:S02]  /*02b0*/  IMAD.U32 R3, RZ, RZ, UR6 ;  /* 0x00000006ff037e24 */ /* 0x000fe4000f8e00ff */
[----:B------:R-:W-:-:S05]  /*02c0*/  IMAD.WIDE R2, R11, 0x4, R2 ;  /* 0x000000040b027825 */ /* 0x000fca00078e0202 */
[----:B0-----:R-:W2:Y:S04]  /*02d0*/  LDG.E R19, desc[UR8][R2.64+-0x20] ;  /* 0xffffe00802137981 */ /* 0x001ea8000c1e1900 */
[----:B------:R-:W2:Y:S04]  /*02e0*/  LDG.E R20, desc[UR8][R2.64+-0x1c] ;  /* 0xffffe40802147981 */ /* 0x000ea8000c1e1900 */
[----:B------:R-:W3:Y:S04]  /*02f0*/  LDG.E R21, desc[UR8][R2.64+-0x18] ;  /* 0xffffe80802157981 */ /* 0x000ee8000c1e1900 */
[----:B------:R-:W3:Y:S04]  /*0300*/  LDG.E R22, desc[UR8][R2.64+-0x14] ;  /* 0xffffec0802167981 */ /* 0x000ee8000c1e1900 */
[----:B------:R-:W4:Y:S04]  /*0310*/  LDG.E R13, desc[UR8][R2.64+-0x10] ;  /* 0xfffff008020d7981 */ /* 0x000f28000c1e1900 */
[----:B------:R-:W4:Y:S04]  /*0320*/  LDG.E R14, desc[UR8][R2.64+-0xc] ;  /* 0xfffff408020e7981 */ /* 0x000f28000c1e1900 */
[----:B------:R-:W5:Y:S04]  /*0330*/  LDG.E R15, desc[UR8][R2.64+-0x8] ;  /* 0xfffff808020f7981 */ /* 0x000f68000c1e1900 */
[----:B------:R-:W5:Y:S04]  /*0340*/  LDG.E R16, desc[UR8][R2.64+-0x4] ;  /* 0xfffffc0802107981 */ /* 0x000f68000c1e1900 */
[----:B------:R-:W5:Y:S04]  /*0350*/  LDG.E R17, desc[UR8][R2.64] ;  /* 0x0000000802117981 */ /* 0x000f68000c1e1900 */
[----:B------:R-:W5:Y:S04]  /*0360*/  LDG.E R18, desc[UR8][R2.64+0x4] ;  /* 0x0000040802127981 */ /* 0x000f68000c1e1900 */
[----:B------:R-:W5:Y:S01]  /*0370*/  LDG.E R26, desc[UR8][R2.64+0x1c] ;  /* 0x00001c08021a7981 */ /* 0x000f62000c1e1900 */
[----:B--2---:R-:W-:-:S03]  /*0380*/  FMNMX3 R20, R10, R19, R20, !PT ;  /* 0x000000130a147276 */ /* 0x004fc60007800014 */
[----:B------:R-:W2:Y:S04]  /*0390*/  LDG.E R19, desc[UR8][R2.64+0x8] ;  /* 0x0000080802137981 */ /* 0x000ea8000c1e1900 */
[----:B------:R-:W2:Y:S01]  /*03a0*/  LDG.E R10, desc[UR8][R2.64+0xc] ;  /* 0x00000c08020a7981 */ /* 0x000ea2000c1e1900 */
[----:B---3--:R-:W-:-:S03]  /*03b0*/  FMNMX3 R25, R20, R21, R22, !PT ;  /* 0x0000001514197276 */ /* 0x008fc60007800016 */
[----:B------:R-:W3:Y:S04]  /*03c0*/  LDG.E R22, desc[UR8][R2.64+0x10] ;  /* 0x0000100802167981 */ /* 0x000ee8000c1e1900 */
[----:B------:R-:W3:Y:S04]  /*03d0*/  LDG.E R21, desc[UR8][R2.64+0x14] ;  /* 0x0000140802157981 */ /* 0x000ee8000c1e1900 */
[----:B------:R-:W3:Y:S01]  /*03e0*/  LDG.E R20, desc[UR8][R2.64+0x18] ;  /* 0x0000180802147981 */ /* 0x000ee2000c1e1900 */
[----:B----4-:R-:W-:Y:S01]  /*03f0*/  FMNMX3 R13, R25, R13, R14, !PT ;  /* 0x0000000d190d7276 */ /* 0x010fe2000780000e */
[----:B------:R-:W-:-:S03]  /*0400*/  VIADD R12, R12, 0x10 ;  /* 0x000000100c0c7836 */ /* 0x000fc60000000000 */
[----:B-----5:R-:W-:Y:S02]  /*0410*/  FMNMX3 R13, R13, R15, R16, !PT ;  /* 0x0000000f0d0d7276 */ /* 0x020fe40007800010 */
[----:B------:R-:W-:Y:S02]  /*0420*/  ISETP.NE.AND P2, PT, R12, RZ, PT ;  /* 0x000000ff0c00720c */ /* 0x000fe40003f45270 */
[----:B------:R-:W-:Y:S01]  /*0430*/  FMNMX3 R13, R13, R17, R18, !PT ;  /* 0x000000110d0d7276 */ /* 0x000fe20007800012 */
[----:B------:R-:W-:-:S03]  /*0440*/  VIADD R11, R11, 0x10 ;  /* 0x000000100b0b7836 */ /* 0x000fc60000000000 */
[----:B--2---:R-:W-:-:S04]  /*0450*/  FMNMX3 R10, R13, R19, R10, !PT ;  /* 0x000000130d0a7276 */ /* 0x004fc8000780000a */
[----:B---3--:R-:W-:-:S04]  /*0460*/  FMNMX3 R21, R10, R22, R21, !PT ;  /* 0x000000160a157276 */ /* 0x008fc80007800015 */
[----:B------:R-:W-:Y:S01]  /*0470*/  FMNMX3 R10, R21, R20, R26, !PT ;  /* 0x00000014150a7276 */ /* 0x000fe2000780001a */
[----:B------:R-:W-:Y:S06]  /*0480*/  @P2 BRA `(.L_x_23) ;  /* 0xfffffffc00842947 */ /* 0x000fec000383ffff */
[----:B------:R-:W-:-:S07]  /*0490*/  IMAD.MOV.U32 R12, RZ, RZ, R4 ;  /* 0x000000ffff0c7224 */ /* 0x000fce00078e0004 */
.L_x_22:
[----:B------:R-:W-:-:S13]  /*04a0*/  ISETP.NE.AND P2, PT, R23, RZ, PT ;  /* 0x000000ff1700720c */ /* 0x000fda0003f45270 */
[----:B------:R-:W-:Y:S05]  /*04b0*/  @!P2 BRA `(.L_x_24) ;  /* 0x0000000000b0a947 */ /* 0x000fea0003800000 */
[----:B------:R-:W-:Y:S01]  /*04c0*/  ISETP.NE.AND P2, PT, R24, RZ, PT ;  /* 0x000000ff1800720c */ /* 0x000fe20003f45270 */
[----:B------:R-:W-:-:S12]  /*04d0*/  @!P0 BRA `(.L_x_25) ;  /* 0x0000000000408947 */ /* 0x000fd80003800000 */
[----:B------:R-:W1:Y:S01]  /*04e0*/  LDC.64 R2, c[0x0][0x380] ;  /* 0x0000e000ff027b82 */ /* 0x000e620000000a00 */
[----:B------:R-:W-:-:S04]  /*04f0*/  IMAD.IADD R11, R9, 0x1, R12 ;  /* 0x00000001090b7824 */ /* 0x000fc800078e020c */
[----:B-1----:R-:W-:-:S05]  /*0500*/  IMAD.WIDE R2, R11, 0x4, R2 ;  /* 0x000000040b027825 */ /* 0x002fca00078e0202 */
[----:B0-----:R-:W2:Y:S04]  /*0510*/  LDG.E R11, desc[UR8][R2.64] ;  /* 0x00000008020b7981 */ /* 0x001ea8000c1e1900 */
[----:B------:R-:W2:Y:S04]  /*0520*/  LDG.E R13, desc[UR8][R2.64+0x4] ;  /* 0x00000408020d7981 */ /* 0x000ea8000c1e1900 */
[----:B------:R-:W3:Y:S04]  /*0530*/  LDG.E R14, desc[UR8][R2.64+0x8] ;  /* 0x00000808020e7981 */ /* 0x000ee8000c1e1900 */
[----:B------:R-:W3:Y:S04]  /*0540*/  LDG.E R15, desc[UR8][R2.64+0xc] ;  /* 0x00000c08020f7981 */ /* 0x000ee8000c1e1900 */
[----:B------:R-:W4:Y:S04]  /*0550*/  LDG.E R16, desc[UR8][R2.64+0x10] ;  /* 0x0000100802107981 */ /* 0x000f28000c1e1900 */
[----:B------:R-:W4:Y:S04]  /*0560*/  LDG.E R17, desc[UR8][R2.64+0x14] ;  /* 0x0000140802117981 */ /* 0x000f28000c1e1900 */
[----:B------:R-:W5:Y:S04]  /*0570*/  LDG.E R18, desc[UR8][R2.64+0x18] ;  /* 0x0000180802127981 */ /* 0x000f68000c1e1900 */
[----:B------:R-:W5:Y:S01]  /*0580*/  LDG.E R19, desc[UR8][R2.64+0x1c] ;  /* 0x00001c0802137981 */ /* 0x000f62000c1e1900 */
[----:B------:R-:W-:Y:S01]  /*0590*/  VIADD R12, R12, 0x8 ;  /* 0x000000080c0c7836 */ /* 0x000fe20000000000 */
[----:B--2---:R-:W-:-:S04]  /*05a0*/  FMNMX3 R11, R10, R11, R13, !PT ;  /* 0x0000000b0a0b7276 */ /* 0x004fc8000780000d */
[----:B---3--:R-:W-:-:S04]  /*05b0*/  FMNMX3 R11, R11, R14, R15, !PT ;  /* 0x0000000e0b0b7276 */ /* 0x008fc8000780000f */
[----:B----4-:R-:W-:-:S04]  /*05c0*/  FMNMX3 R11, R11, R16, R17, !PT ;  /* 0x000000100b0b7276 */ /* 0x010fc80007800011 */
[----:B-----5:R-:W-:-:S07]  /*05d0*/  FMNMX3 R10, R11, R18, R19, !PT ;  /* 0x000000120b0a7276 */ /* 0x020fce0007800013 */
.L_x_25:
        /* <DEDUP_REMOVED lines=9> */
[----:B------:R-:W3:Y:S01]  /*0670*/  LDG.E R14, desc[UR8][R2.64+0xc] ;  /* 0x00000c08020e7981 */ /* 0x000ee2000c1e1900 */
[----:B------:R-:W-:Y:S01]  /*0680*/  VIADD R12, R12, 0x4 ;  /* 0x000000040c0c7836 */ /* 0x000fe20000000000 */
[----:B--2---:R-:W-:-:S04]  /*0690*/  FMNMX3 R10, R10, R11, R13, !PT ;  /* 0x0000000b0a0a7276 */ /* 0x004fc8000780000d */
[----:B---3--:R-:W-:-:S07]  /*06a0*/  FMNMX3 R10, R10, R15, R14, !PT ;  /* 0x0000000f0a0a7276 */ /* 0x008fce000780000e */
.L_x_26:
[----:B------:R-:W-:Y:S05]  /*06b0*/  @!P2 BRA `(.L_x_24) ;  /* 0x000000000030a947 */ /* 0x000fea0003800000 */
[----:B------:R-:W1:Y:S01]  /*06c0*/  LDC.64 R2, c[0x0][0x380] ;  /* 0x0000e000ff027b82 */ /* 0x000e620000000a00 */
[----:B------:R-:W-:-:S04]  /*06d0*/  IMAD.IADD R9, R9, 0x1, R12 ;  /* 0x0000000109097824 */ /* 0x000fc800078e020c */
[----:B-1----:R-:W-:-:S05]  /*06e0*/  IMAD.WIDE R2, R9, 0x4, R2 ;  /* 0x0000000409027825 */ /* 0x002fca00078e0202 */
[----:B0-----:R-:W2:Y:S01]  /*06f0*/  LDG.E R9, desc[UR8][R2.64] ;  /* 0x0000000802097981 */ /* 0x001ea2000c1e1900 */
[----:B------:R-:W-:Y:S02]  /*0700*/  ISETP.NE.AND P2, PT, R6, 0x1, PT ;  /* 0x000000010600780c */ /* 0x000fe40003f45270 */
[----:B--2---:R-:W-:-:S11]  /*0710*/  FMNMX R10, R10, R9, !PT ;  /* 0x000000090a0a7209 */ /* 0x004fd60007800000 */
[----:B------:R-:W-:Y:S05]  /*0720*/  @!P2 BRA `(.L_x_24) ;  /* 0x000000000014a947 */ /* 0x000fea0003800000 */
[----:B------:R-:W-:Y:S01]  /*0730*/  ISETP.NE.AND P2, PT, R6, 0x2, PT ;  /* 0x000000020600780c */ /* 0x000fe20003f45270 */
[----:B------:R-:W2:-:S12]  /*0740*/  LDG.E R9, desc[UR8][R2.64+0x4] ;  /* 0x0000040802097981 */ /* 0x000e98000c1e1900 */
[----:B------:R-:W3:Y:S01]  /*0750*/  @P2 LDG.E R11, desc[UR8][R2.64+0x8] ;  /* 0x00000808020b2981 */ /* 0x000ee2000c1e1900 */
[----:B--2---:R-:W-:-:S04]  /*0760*/  FMNMX R10, R10, R9, !PT ;  /* 0x000000090a0a7209 */ /* 0x004fc80007800000 */
[----:B---3--:R-:W-:-:S07]  /*0770*/  @P2 FMNMX R10, R10, R11, !PT ;  /* 0x0000000b0a0a2209 */ /* 0x008fce0007800000 */
.L_x_24:
[----:B------:R-:W-:Y:S05]  /*0780*/  BRA.U UP1, `(.L_x_27) ;  /* 0xfffffff9019c7547 */ /* 0x000fea000b83ffff */
.L_x_21:
[----:B------:R-:W1:Y:S01]  /*0790*/  LDC.64 R2, c[0x0][0x388] ;  /* 0x0000e200ff027b82 */ /* 0x000e620000000a00 */
[----:B------:R-:W-:-:S04]  /*07a0*/  IMAD R0, R0, R7, R0 ;  /* 0x0000000700007224 */ /* 0x000fc800078e0200 */
[----:B------:R-:W-:-:S04]  /*07b0*/  IMAD.IADD R5, R5, 0x1, R0 ;  /* 0x0000000105057824 */ /* 0x000fc800078e0200 */
[----:B-1----:R-:W-:-:S05]  /*07c0*/  IMAD.WIDE R2, R5, 0x4, R2 ;  /* 0x0000000405027825 */ /* 0x002fca00078e0202 */
[----:B0-----:R-:W-:Y:S01]  /*07d0*/  STG.E desc[UR8][R2.64], R10 ;  /* 0x0000000a02007986 */ /* 0x001fe2000c101908 */
[----:B------:R-:W-:Y:S05]  /*07e0*/  EXIT ;  /* 0x000000000000794d */ /* 0x000fea0003800000 */
.L_x_28:
        /* <DEDUP_REMOVED lines=9> */
.L_x_39:


//--------------------- .text._Z12conv2DKernelPfS_S_ii --------------------------
	.section	.text._Z12conv2DKernelPfS_S_ii,"ax",@progbits
	.align	128
        .global         _Z12conv2DKernelPfS_S_ii
        .type           _Z12conv2DKernelPfS_S_ii,@function
        .size           _Z12conv2DKernelPfS_S_ii,(.L_x_40 - _Z12conv2DKernelPfS_S_ii)
        .other          _Z12conv2DKernelPfS_S_ii,@"STO_CUDA_ENTRY STV_DEFAULT"
_Z12conv2DKernelPfS_S_ii:
.text._Z12conv2DKernelPfS_S_ii:
[----:B------:R-:W-:Y:S01]  /*0000*/  LDC R1, c[0x0][0x37c] ;  /* 0x0000df00ff017b82 */ /* 0x000fe20000000800 */
[----:B------:R-:W0:Y:S07]  /*0010*/  S2R R3, SR_TID.Y ;  /* 0x0000000000037919 */ /* 0x000e2e0000002200 */
[----:B------:R-:W0:Y:S01]  /*0020*/  LDC R0, c[0x0][0x364] ;  /* 0x0000d900ff007b82 */ /* 0x000e220000000800 */
[----:B------:R-:W1:Y:S07]  /*0030*/  S2R R2, SR_TID.X ;  /* 0x0000000000027919 */ /* 0x000e6e0000002100 */
[----:B------:R-:W0:Y:S08]  /*0040*/  S2UR UR4, SR_CTAID.Y ;  /* 0x00000000000479c3 */ /* 0x000e300000002600 */
[----:B------:R-:W1:Y:S08]  /*0050*/  S2UR UR5, SR_CTAID.X ;  /* 0x00000000000579c3 */ /* 0x000e700000002500 */
[----:B------:R-:W1:Y:S08]  /*0060*/  LDC R7, c[0x0][0x360] ;  /* 0x0000d800ff077b82 */ /* 0x000e700000000800 */
[----:B------:R-:W2:Y:S01]  /*0070*/  LDC.64 R4, c[0x0][0x398] ;  /* 0x0000e600ff047b82 */ /* 0x000ea20000000a00 */
[----:B0-----:R-:W-:-:S02]  /*0080*/  IMAD R0, R0, UR4, R3 ;  /* 0x0000000400007c24 */ /* 0x001fc4000f8e0203 */
[----:B-1----:R-:W-:-:S05]  /*0090*/  IMAD R7, R7, UR5, R2 ;  /* 0x0000000507077c24 */ /* 0x002fca000f8e0202 */
[----:B------:R-:W-:Y:S02]  /*00a0*/  VIMNMX R2, PT, PT, R0, R7, !PT ;  /* 0x0000000700027248 */ /* 0x000fe40007fe0100 */
[----:B--2---:R-:W-:-:S04]  /*00b0*/  IADD3 R9, PT, PT, R4, -R5, RZ ;  /* 0x8000000504097210 */ /* 0x004fc80007ffe0ff */
[----:B------:R-:W-:-:S13]  /*00c0*/  ISETP.GT.AND P0, PT, R2, R9, PT ;  /* 0x000000090200720c */ /* 0x000fda0003f04270 */
[----:B------:R-:W-:Y:S05]  /*00d0*/  @P0 EXIT ;  /* 0x000000000000094d */ /* 0x000fea0003800000 */
[----:B------:R-:W-:Y:S01]  /*00e0*/  ISETP.GE.AND P0, PT, R5, 0x1, PT ;  /* 0x000000010500780c */ /* 0x000fe20003f06270 */
[----:B------:R-:W0:Y:S01]  /*00f0*/  LDCU.64 UR10, c[0x0][0x358] ;  /* 0x00006b00ff0a77ac */ /* 0x000e220008000a00 */
[----:B------:R-:W-:-:S11]  /*0100*/  HFMA2 R14, -RZ, RZ, 0, 0 ;  /* 0x00000000ff0e7431 */ /* 0x000fd600000001ff */
[----:B------:R-:W-:Y:S05]  /*0110*/  @!P0 BRA `(.L_x_29) ;  /* 0x0000000800dc8947 */ /* 0x000fea0003800000 */
[----:B------:R-:W1:Y:S01]  /*0120*/  LDCU.64 UR6, c[0x0][0x380] ;  /* 0x00007000ff0677ac */ /* 0x000e620008000a00 */
[C---:B------:R-:W-:Y:S02]  /*0130*/  LOP3.LUT R6, R5.reuse, 0x7ffffff0, RZ, 0xc0, !PT ;  /* 0x7ffffff005067812 */ /* 0x040fe400078ec0ff */
[C---:B------:R-:W-:Y:S01]  /*0140*/  LOP3.LUT R17, R5.reuse, 0xf, RZ, 0xc0, !PT ;  /* 0x0000000f05117812 */ /* 0x040fe200078ec0ff */
[----:B------:R-:W-:Y:S01]  /*0150*/  UMOV UR4, URZ ;  /* 0x000000ff00047c82 */ /* 0x000fe20008000000 */
[C---:B------:R-:W-:Y:S01]  /*0160*/  LOP3.LUT R18, R5.reuse, 0x7, RZ, 0xc0, !PT ;  /* 0x0000000705127812 */ /* 0x040fe200078ec0ff */
[----:B------:R-:W-:Y:S01]  /*0170*/  IMAD.MOV R10, RZ, RZ, -R6 ;  /* 0x000000ffff0a7224 */ /* 0x000fe200078e0a06 */
[----:B------:R-:W-:Y:S02]  /*0180*/  LOP3.LUT R8, R5, 0x3, RZ, 0xc0, !PT ;  /* 0x0000000305087812 */ /* 0x000fe400078ec0ff */
[----:B------:R-:W-:Y:S01]  /*0190*/  MOV R14, RZ ;  /* 0x000000ff000e7202 */ /* 0x000fe20000000f00 */
[----:B-1----:R-:W-:-:S04]  /*01a0*/  UIADD3 UR5, UP0, UPT, UR6, 0x20, URZ ;  /* 0x0000002006057890 */ /* 0x002fc8000ff1e0ff */
[----:B------:R-:W-:-:S12]  /*01b0*/  UIADD3.X UR8, UPT, UPT, URZ, UR7, URZ, UP0, !UPT ;  /* 0x00000007ff087290 */ /* 0x000fd800087fe4ff */
.L_x_35:
[----:B------:R-:W1:Y:S01]  /*01c0*/  LDCU.64 UR6, c[0x0][0x398] ;  /* 0x00007300ff0677ac */ /* 0x000e620008000a00 */
[----:B------:R-:W-:Y:S02]  /*01d0*/  IADD3 R2, PT, PT, R0, UR4, RZ ;  /* 0x0000000400027c10 */ /* 0x000fe4000fffe0ff */
[----:B------:R-:W-:Y:S01]  /*01e0*/  MOV R16, RZ ;  /* 0x000000ff00107202 */ /* 0x000fe20000000f00 */
[----:B-1----:R-:W-:Y:S02]  /*01f0*/  UISETP.GE.U32.AND UP1, UPT, UR7, 0x10, UPT ;  /* 0x000000100700788c */ /* 0x002fe4000bf26070 */
[----:B------:R-:W-:Y:S01]  /*0200*/  IMAD R11, R2, UR6, R7 ;  /* 0x00000006020b7c24 */ /* 0x000fe2000f8e0207 */
[----:B------:R-:W-:Y:S02]  /*0210*/  UIMAD UR12, UR4, UR7, URZ ;  /* 0x00000007040c72a4 */ /* 0x000fe4000f8e02ff */
[----:B------:R-:W-:-:S04]  /*0220*/  UIADD3 UR4, UPT, UPT, UR4, 0x1, URZ ;  /* 0x0000000104047890 */ /* 0x000fc8000fffe0ff */
[----:B------:R-:W-:Y:S01]  /*0230*/  UISETP.NE.AND UP0, UPT, UR4, UR7, UPT ;  /* 0x000000070400728c */ /* 0x000fe2000bf05270 */
[----:B------:R-:W-:Y:S10]  /*0240*/  BRA.U !UP1, `(.L_x_30) ;  /* 0x0000000509107547 */ /* 0x000ff4000b800000 */
[----:B------:R-:W1:Y:S01]  /*0250*/  LDCU.64 UR6, c[0x0][0x388] ;  /* 0x00007100ff0677ac */ /* 0x000e620008000a00 */
[----:B------:R-:W-:Y:S01]  /*0260*/  MOV R12, R11 ;  /* 0x0000000b000c7202 */ /* 0x000fe20000000f00 */
[----:B------:R-:W-:Y:S01]  /*0270*/  IMAD.MOV.U32 R13, RZ, RZ, R10 ;  /* 0x000000ffff0d7224 */ /* 0x000fe200078e000a */
[----:B-1----:R-:W-:-:S04]  /*0280*/  UIMAD.WIDE.U32 UR6, UR12, 0x4, UR6 ;  /* 0x000000040c0678a5 */ /* 0x002fc8000f8e0006 */
[----:B------:R-:W-:-:S04]  /*0290*/  UIADD3 UR9, UP1, UPT, UR6, 0x20, URZ ;  /* 0x0000002006097890 */ /* 0x000fc8000ff3e0ff */
[----:B------:R-:W-:Y:S02]  /*02a0*/  UIADD3.X UR6, UPT, UPT, URZ, UR7, URZ, UP1, !UPT ;  /* 0x00000007ff067290 */ /* 0x000fe40008ffe4ff */
[----:B------:R-:W-:-:S04]  /*02b0*/  MOV R15, UR9 ;  /* 0x00000009000f7c02 */ /* 0x000fc80008000f00 */
[----:B------:R-:W-:-:S07]  /*02c0*/  MOV R16, UR6 ;  /* 0x0000000600107c02 */ /* 0x000fce0008000f00 */
.L_x_31:
[----:B------:R-:W-:Y:S01]  /*02d0*/  MOV R4, UR5 ;  /* 0x0000000500047c02 */ /* 0x000fe20008000f00 */
[----:B------:R-:W-:Y:S01]  /*02e0*/  IMAD.U32 R5, RZ, RZ, UR8 ;  /* 0x00000008ff057e24 */ /* 0x000fe2000f8e00ff */
[----:B------:R-:W-:Y:S02]  /*02f0*/  MOV R2, R15 ;  /* 0x0000000f00027202 */ /* 0x000fe40000000f00 */
[----:B------:R-:W-:Y:S01]  /*0300*/  MOV R3, R16 ;  /* 0x0000001000037202 */ /* 0x000fe20000000f00 */
[----:B------:R-:W-:-:S04]  /*0310*/  IMAD.WIDE R4, R12, 0x4, R4 ;  /* 0x000000040c047825 */ /* 0x000fc800078e0204 */
        /* <DEDUP_REMOVED lines=11> */
[----:B--2---:R-:W-:-:S03]  /*03d0*/  FFMA R15, R15, R24, R14 ;  /* 0x000000180f0f7223 */ /* 0x004fc6000000000e */
[----:B------:R-:W2:Y:S04]  /*03e0*/  LDG.E R14, desc[UR10][R4.64+-0xc] ;  /* 0xfffff40a040e7981 */ /* 0x000ea8000c1e1900 */
[----:B------:R-:W2:Y:S01]  /*03f0*/  LDG.E R24, desc[UR10][R2.64] ;  /* 0x0000000a02187981 */ /* 0x000ea2000c1e1900 */
[----:B---3--:R-:W-:-:S03]  /*0400*/  FFMA R26, R26, R25, R15 ;  /* 0x000000191a1a7223 */ /* 0x008fc6000000000f */
[----:B------:R-:W2:Y:S01]  /*0410*/  LDG.E R15, desc[UR10][R2.64+-0xc] ;  /* 0xfffff40a020f7981 */ /* 0x000ea2000c1e1900 */
[----:B----4-:R-:W-:-:S03]  /*0420*/  FFMA R25, R23, R22, R26 ;  /* 0x0000001617197223 */ /* 0x010fc6000000001a */
[----:B------:R-:W3:Y:S04]  /*0430*/  LDG.E R22, desc[UR10][R2.64+-0x8] ;  /* 0xfffff80a02167981 */ /* 0x000ee8000c1e1900 */
[----:B------:R-:W3:Y:S01]  /*0440*/  LDG.E R23, desc[UR10][R4.64+-0x8] ;  /* 0xfffff80a04177981 */ /* 0x000ee2000c1e1900 */
[----:B-----5:R-:W-:-:S03]  /*0450*/  FFMA R25, R20, R21, R25 ;  /* 0x0000001514197223 */ /* 0x020fc60000000019 */
[----:B------:R-:W4:Y:S04]  /*0460*/  LDG.E R20, desc[UR10][R2.64+-0x4] ;  /* 0xfffffc0a02147981 */ /* 0x000f28000c1e1900 */
[----:B------:R-:W4:Y:S01]  /*0470*/  LDG.E R21, desc[UR10][R4.64+-0x4] ;  /* 0xfffffc0a04157981 */ /* 0x000f22000c1e1900 */
[----:B------:R-:W-:-:S03]  /*0480*/  FFMA R26, R16, R19, R25 ;  /* 0x00000013101a7223 */ /* 0x000fc60000000019 */
[----:B------:R-:W5:Y:S04]  /*0490*/  LDG.E R25, desc[UR10][R4.64] ;  /* 0x0000000a04197981 */ /* 0x000f68000c1e1900 */
[----:B------:R-:W5:Y:S04]  /*04a0*/  LDG.E R16, desc[UR10][R2.64+0x4] ;  /* 0x0000040a02107981 */ /* 0x000f68000c1e1900 */
[----:B------:R-:W5:Y:S01]  /*04b0*/  LDG.E R19, desc[UR10][R4.64+0x4] ;  /* 0x0000040a04137981 */ /* 0x000f62000c1e1900 */
[----:B--2---:R-:W-:-:S03]  /*04c0*/  FFMA R15, R15, R14, R26 ;  /* 0x0000000e0f0f7223 */ /* 0x004fc6000000001a */
[----:B------:R-:W2:Y:S04]  /*04d0*/  LDG.E R14, desc[UR10][R4.64+0x8] ;  /* 0x0000080a040e7981 */ /* 0x000ea8000c1e1900 */
[----:B------:R-:W2:Y:S01]  /*04e0*/  LDG.E R26, desc[UR10][R2.64+0x1c] ;  /* 0x00001c0a021a7981 */ /* 0x000ea2000c1e1900 */
[----:B---3--:R-:W-:-:S03]  /*04f0*/  FFMA R23, R22, R23, R15 ;  /* 0x0000001716177223 */ /* 0x008fc6000000000f */
[----:B------:R-:W2:Y:S04]  /*0500*/  LDG.E R15, desc[UR10][R2.64+0x8] ;  /* 0x0000080a020f7981 */ /* 0x000ea8000c1e1900 */
[----:B------:R-:W3:Y:S01]  /*0510*/  LDG.E R22, desc[UR10][R2.64+0x10] ;  /* 0x0000100a02167981 */ /* 0x000ee2000c1e1900 */
[----:B----4-:R-:W-:-:S03]  /*0520*/  FFMA R23, R20, R21, R23 ;  /* 0x0000001514177223 */ /* 0x010fc60000000017 */
[----:B------:R-:W4:Y:S01]  /*0530*/  LDG.E R20, desc[UR10][R2.64+0xc] ;  /* 0x00000c0a02147981 */ /* 0x000f22000c1e1900 */
[----:B-----5:R-:W-:-:S03]  /*0540*/  FFMA R25, R24, R25, R23 ;  /* 0x0000001918197223 */ /* 0x020fc60000000017 */
[----:B------:R-:W4:Y:S04]  /*0550*/  LDG.E R21, desc[UR10][R4.64+0xc] ;  /* 0x00000c0a04157981 */ /* 0x000f28000c1e1900 */
[----:B------:R-:W3:Y:S01]  /*0560*/  LDG.E R23, desc[UR10][R4.64+0x10] ;  /* 0x0000100a04177981 */ /* 0x000ee2000c1e1900 */
[----:B------:R-:W-:-:S03]  /*0570*/  FFMA R28, R16, R19, R25 ;  /* 0x00000013101c7223 */ /* 0x000fc60000000019 */
[----:B------:R-:W5:Y:S04]  /*0580*/  LDG.E R24, desc[UR10][R2.64+0x14] ;  /* 0x0000140a02187981 */ /* 0x000f68000c1e1900 */
[----:B------:R-:W5:Y:S04]  /*0590*/  LDG.E R25, desc[UR10][R4.64+0x14] ;  /* 0x0000140a04197981 */ /* 0x000f68000c1e1900 */
[----:B------:R-:W5:Y:S04]  /*05a0*/  LDG.E R19, desc[UR10][R2.64+0x18] ;  /* 0x0000180a02137981 */ /* 0x000f68000c1e1900 */
[----:B------:R-:W5:Y:S01]  /*05b0*/  LDG.E R16, desc[UR10][R4.64+0x18] ;  /* 0x0000180a04107981 */ /* 0x000f62000c1e1900 */
[----:B------:R-:W-:-:S04]  /*05c0*/  IADD3 R13, PT, PT, R13, 0x10, RZ ;  /* 0x000000100d0d7810 */ /* 0x000fc80007ffe0ff */
[----:B------:R-:W-:Y:S02]  /*05d0*/  ISETP.NE.AND P0, PT, R13, RZ, PT ;  /* 0x000000ff0d00720c */ /* 0x000fe40003f05270 */
[----:B------:R-:W-:Y:S01]  /*05e0*/  IADD3 R12, PT, PT, R12, 0x10, RZ ;  /* 0x000000100c0c7810 */ /* 0x000fe20007ffe0ff */
[----:B--2---:R-:W-:-:S04]  /*05f0*/  FFMA R15, R15, R14, R28 ;  /* 0x0000000e0f0f7223 */ /* 0x004fc8000000001c */
[----:B----4-:R-:W-:-:S04]  /*0600*/  FFMA R15, R20, R21, R15 ;  /* 0x00000015140f7223 */ /* 0x010fc8000000000f */
[----:B---3--:R-:W-:-:S04]  /*0610*/  FFMA R15, R22, R23, R15 ;  /* 0x00000017160f7223 */ /* 0x008fc8000000000f */
[----:B-----5:R-:W-:Y:S01]  /*0620*/  FFMA R24, R24, R25, R15 ;  /* 0x0000001918187223 */ /* 0x020fe2000000000f */
[----:B------:R-:W-:-:S03]  /*0630*/  IADD3 R15, P1, PT, R2, 0x40, RZ ;  /* 0x00000040020f7810 */ /* 0x000fc60007f3e0ff */
[----:B------:R-:W-:Y:S02]  /*0640*/  FFMA R19, R19, R16, R24 ;  /* 0x0000001013137223 */ /* 0x000fe40000000018 */
[----:B------:R-:W-:Y:S02]  /*0650*/  IMAD.X R16, RZ, RZ, R3, P1 ;  /* 0x000000ffff107224 */ /* 0x000fe400008e0603 */
[----:B------:R-:W-:Y:S01]  /*0660*/  FFMA R14, R26, R27, R19 ;  /* 0x0000001b1a0e7223 */ /* 0x000fe20000000013 */
[----:B------:R-:W-:Y:S06]  /*0670*/  @P0 BRA `(.L_x_31) ;  /* 0xfffffffc00140947 */ /* 0x000fec000383ffff */
[----:B------:R-:W-:-:S07]  /*0680*/  MOV R16, R6 ;  /* 0x0000000600107202 */ /* 0x000fce0000000f00 */
.L_x_30:
[----:B------:R-:W-:-:S13]  /*0690*/  ISETP.NE.AND P0, PT, R17, RZ, PT ;  /* 0x000000ff1100720c */ /* 0x000fda0003f05270 */
[----:B------:R-:W-:Y:S05]  /*06a0*/  @!P0 BRA `(.L_x_32) ;  /* 0x0000000400748947 */ /* 0x000fea0003800000 */
[----:B------:R-:W-:Y:S02]  /*06b0*/  IADD3 R2, PT, PT, R17, -0x1, RZ ;  /* 0xffffffff11027810 */ /* 0x000fe40007ffe0ff */
[----:B------:R-:W-:Y:S02]  /*06c0*/  ISETP.NE.AND P0, PT, R18, RZ, PT ;  /* 0x000000ff1200720c */ /* 0x000fe40003f05270 */
[----:B------:R-:W-:-:S13]  /*06d0*/  ISETP.GE.U32.AND P1, PT, R2, 0x7, PT ;  /* 0x000000070200780c */ /* 0x000fda0003f26070 */
[----:B------:R-:W-:Y:S05]  /*06e0*/  @!P1 BRA `(.L_x_33) ;  /* 0x0000000000909947 */ /* 0x000fea0003800000 */
[----:B------:R-:W1:Y:S01]  /*06f0*/  LDC.64 R2, c[0x0][0x388] ;  /* 0x0000e200ff027b82 */ /* 0x000e620000000a00 */
[----:B------:R-:W-:Y:S01]  /*0700*/  VIADD R23, R16, UR12 ;  /* 0x0000000c10177c36 */ /* 0x000fe20008000000 */
[----:B------:R-:W-:-:S06]  /*0710*/  IADD3 R13, PT, PT, R11, R16, RZ ;  /* 0x000000100b0d7210 */ /* 0x000fcc0007ffe0ff */
[----:B------:R-:W2:Y:S01]  /*0720*/  LDC.64 R4, c[0x0][0x380] ;  /* 0x0000e000ff047b82 */ /* 0x000ea20000000a00 */
[----:B-1----:R-:W-:-:S07]  /*0730*/  IMAD.WIDE.U32 R22, R23, 0x4, R2 ;  /* 0x0000000417167825 */ /* 0x002fce00078e0002 */
[----:B------:R-:W1:Y:S01]  /*0740*/  LDC.64 R2, c[0x0][0x388] ;  /* 0x0000e200ff027b82 */ /* 0x000e620000000a00 */
[----:B0-----:R-:W3:Y:S01]  /*0750*/  LDG.E R23, desc[UR10][R22.64] ;  /* 0x0000000a16177981 */ /* 0x001ee2000c1e1900 */
[----:B--2---:R-:W-:-:S05]  /*0760*/  IMAD.WIDE R4, R13, 0x4, R4 ;  /* 0x000000040d047825 */ /* 0x004fca00078e0204 */
[----:B------:R-:W3:Y:S01]  /*0770*/  LDG.E R21, desc[UR10][R4.64] ;  /* 0x0000000a04157981 */ /* 0x000ee2000c1e1900 */
[----:B------:R-:W-:-:S03]  /*0780*/  IADD3 R12, P1, PT, R16, UR12, RZ ;  /* 0x0000000c100c7c10 */ /* 0x000fc6000ff3e0ff */
[----:B------:R-:W2:Y:S01]  /*0790*/  LDG.E R15, desc[UR10][R4.64+0x8] ;  /* 0x0000080a040f7981 */ /* 0x000ea2000c1e1900 */
[----:B------:R-:W-:-:S03]  /*07a0*/  IADD3.X R13, PT, PT, RZ, RZ, RZ, P1, !PT ;  /* 0x000000ffff0d7210 */ /* 0x000fc60000ffe4ff */
[----:B------:R-:W4:Y:S04]  /*07b0*/  LDG.E R19, desc[UR10][R4.64+0xc] ;  /* 0x00000c0a04137981 */ /* 0x000f28000c1e1900 */
[----:B------:R-:W5:Y:S01]  /*07c0*/  LDG.E R24, desc[UR10][R4.64+0x10] ;  /* 0x0000100a04187981 */ /* 0x000f62000c1e1900 */
[----:B-1----:R-:W-:-:S03]  /*07d0*/  LEA R2, P1, R12, R2, 0x2 ;  /* 0x000000020c027211 */ /* 0x002fc600078210ff */
[----:B------:R-:W5:Y:S01]  /*07e0*/  LDG.E R26, desc[UR10][R4.64+0x14] ;  /* 0x0000140a041a7981 */ /* 0x000f62000c1e1900 */
[----:B------:R-:W-:-:S03]  /*07f0*/  LEA.HI.X R3, R12, R3, R13, 0x2, P1 ;  /* 0x000000030c037211 */ /* 0x000fc600008f140d */
[----:B------:R-:W2:Y:S04]  /*0800*/  LDG.E R12, desc[UR10][R4.64+0x4] ;  /* 0x0000040a040c7981 */ /* 0x000ea8000c1e1900 */
[----:B------:R-:W2:Y:S04]  /*0810*/  LDG.E R13, desc[UR10][R2.64+0x4] ;  /* 0x0000040a020d7981 */ /* 0x000ea8000c1e1900 */
[----:B------:R-:W4:Y:S04]  /*0820*/  LDG.E R20, desc[UR10][R2.64+0x8] ;  /* 0x0000080a02147981 */ /* 0x000f28000c1e1900 */
[----:B------:R-:W5:Y:S04]  /*0830*/  LDG.E R22, desc[UR10][R2.64+0xc] ;  /* 0x00000c0a02167981 */ /* 0x000f68000c1e1900 */
[----:B------:R-:W5:Y:S04]  /*0840*/  LDG.E R27, desc[UR10][R4.64+0x18] ;  /* 0x0000180a041b7981 */ /* 0x000f68000c1e1900 */
[----:B------:R-:W5:Y:S04]  /*0850*/  LDG.E R25, desc[UR10][R2.64+0x1c] ;  /* 0x00001c0a02197981 */ /* 0x000f68000c1e1900 */
[----:B------:R-:W5:Y:S01]  /*0860*/  LDG.E R28, desc[UR10][R4.64+0x1c] ;  /* 0x00001c0a041c7981 */ /* 0x000f62000c1e1900 */
[----:B---3--:R-:W-:-:S03]  /*0870*/  FFMA R29, R23, R21, R14 ;  /* 0x00000015171d7223 */ /* 0x008fc6000000000e */
[----:B------:R-:W3:Y:S04]  /*0880*/  LDG.E R23, desc[UR10][R2.64+0x10] ;  /* 0x0000100a02177981 */ /* 0x000ee8000c1e1900 */
[----:B------:R-:W3:Y:S04]  /*0890*/  LDG.E R21, desc[UR10][R2.64+0x14] ;  /* 0x0000140a02157981 */ /* 0x000ee8000c1e1900 */
[----:B------:R-:W3:Y:S01]  /*08a0*/  LDG.E R14, desc[UR10][R2.64+0x18] ;  /* 0x0000180a020e7981 */ /* 0x000ee2000c1e1900 */
[----:B--2---:R-:W-:-:S04]  /*08b0*/  FFMA R13, R13, R12, R29 ;  /* 0x0000000c0d0d7223 */ /* 0x004fc8000000001d */
[----:B----4-:R-:W-:-:S04]  /*08c0*/  FFMA R13, R20, R15, R13 ;  /* 0x0000000f140d7223 */ /* 0x010fc8000000000d */
[----:B-----5:R-:W-:Y:S01]  /*08d0*/  FFMA R22, R22, R19, R13 ;  /* 0x0000001316167223 */ /* 0x020fe2000000000d */
[----:B------:R-:W-:-:S03]  /*08e0*/  IADD3 R16, PT, PT, R16, 0x8, RZ ;  /* 0x0000000810107810 */ /* 0x000fc60007ffe0ff */
[----:B---3--:R-:W-:-:S04]  /*08f0*/  FFMA R22, R23, R24, R22 ;  /* 0x0000001817167223 */ /* 0x008fc80000000016 */
[----:B------:R-:W-:-:S04]  /*0900*/  FFMA R21, R21, R26, R22 ;  /* 0x0000001a15157223 */ /* 0x000fc80000000016 */
[----:B------:R-:W-:-:S04]  /*0910*/  FFMA R14, R14, R27, R21 ;  /* 0x0000001b0e0e7223 */ /* 0x000fc80000000015 */
[----:B------:R-:W-:-:S07]  /*0920*/  FFMA R14, R25, R28, R14 ;  /* 0x0000001c190e7223 */ /* 0x000fce000000000e */
.L_x_33:
[----:B------:R-:W-:Y:S05]  /*0930*/  @!P0 BRA `(.L_x_32) ;  /* 0x0000000000d08947 */ /* 0x000fea0003800000 */
[----:B------:R-:W-:Y:S01]  /*0940*/  VIADD R2, R18, 0xffffffff ;  /* 0xffffffff12027836 */ /* 0x000fe20000000000 */
[----:B------:R-:W-:-:S04]  /*0950*/  ISETP.NE.AND P0, PT, R8, RZ, PT ;  /* 0x000000ff0800720c */ /* 0x000fc80003f05270 */
[----:B------:R-:W-:-:S13]  /*0960*/  ISETP.GE.U32.AND P1, PT, R2, 0x3, PT ;  /* 0x000000030200780c */ /* 0x000fda0003f26070 */
[----:B------:R-:W-:Y:S05]  /*0970*/  @!P1 BRA `(.L_x_34) ;  /* 0x0000000000609947 */ /* 0x000fea0003800000 */
[----:B------:R-:W1:Y:S01]  /*0980*/  LDC.64 R4, c[0x0][0x388] ;  /* 0x0000e200ff047b82 */ /* 0x000e620000000a00 */
[C---:B------:R-:W-:Y:S02]  /*0990*/  IADD3 R15, PT, PT, R16.reuse, UR12, RZ ;  /* 0x0000000c100f7c10 */ /* 0x040fe4000fffe0ff */
[----:B------:R-:W-:Y:S02]  /*09a0*/  IADD3 R20, P1, PT, R16, UR12, RZ ;  /* 0x0000000c10147c10 */ /* 0x000fe4000ff3e0ff */
[----:B------:R-:W-:-:S03]  /*09b0*/  IADD3 R19, PT, PT, R11, R16, RZ ;  /* 0x000000100b137210 */ /* 0x000fc60007ffe0ff */
[----:B------:R-:W2:Y:S08]  /*09c0*/  LDC.64 R2, c[0x0][0x388] ;  /* 0x0000e200ff027b82 */ /* 0x000eb00000000a00 */
[----:B------:R-:W3:Y:S01]  /*09d0*/  LDC.64 R12, c[0x0][0x380] ;  /* 0x0000e000ff0c7b82 */ /* 0x000ee20000000a00 */
[----:B-1----:R-:W-:Y:S01]  /*09e0*/  IMAD.WIDE.U32 R4, R15, 0x4, R4 ;  /* 0x000000040f047825 */ /* 0x002fe200078e0004 */
[----:B------:R-:W-:-:S05]  /*09f0*/  IADD3.X R15, PT, PT, RZ, RZ, RZ, P1, !PT ;  /* 0x000000ffff0f7210 */ /* 0x000fca0000ffe4ff */
[----:B0-----:R-:W4:Y:S01]  /*0a00*/  LDG.E R5, desc[UR10][R4.64] ;  /* 0x0000000a04057981 */ /* 0x001f22000c1e1900 */
[----:B--2---:R-:W-:-:S04]  /*0a10*/  LEA R2, P1, R20, R2, 0x2 ;  /* 0x0000000214027211 */ /* 0x004fc800078210ff */
[----:B------:R-:W-:Y:S01]  /*0a20*/  LEA.HI.X R3, R20, R3, R15, 0x2, P1 ;  /* 0x0000000314037211 */ /* 0x000fe200008f140f */
[----:B---3--:R-:W-:-:S04]  /*0a30*/  IMAD.WIDE R12, R19, 0x4, R12 ;  /* 0x00000004130c7825 */ /* 0x008fc800078e020c */
[----:B------:R-:W2:Y:S04]  /*0a40*/  LDG.E R20, desc[UR10][R2.64+0x4] ;  /* 0x0000040a02147981 */ /* 0x000ea8000c1e1900 */
[----:B------:R-:W4:Y:S04]  /*0a50*/  LDG.E R15, desc[UR10][R12.64] ;  /* 0x0000000a0c0f7981 */ /* 0x000f28000c1e1900 */
[----:B------:R-:W2:Y:S04]  /*0a60*/  LDG.E R19, desc[UR10][R12.64+0x4] ;  /* 0x0000040a0c137981 */ /* 0x000ea8000c1e1900 */
[----:B------:R-:W3:Y:S04]  /*0a70*/  LDG.E R21, desc[UR10][R12.64+0x8] ;  /* 0x0000080a0c157981 */ /* 0x000ee8000c1e1900 */
[----:B------:R-:W3:Y:S04]  /*0a80*/  LDG.E R22, desc[UR10][R2.64+0x8] ;  /* 0x0000080a02167981 */ /* 0x000ee8000c1e1900 */
[----:B------:R-:W5:Y:S04]  /*0a90*/  LDG.E R23, desc[UR10][R12.64+0xc] ;  /* 0x00000c0a0c177981 */ /* 0x000f68000c1e1900 */
[----:B------:R-:W5:Y:S01]  /*0aa0*/  LDG.E R24, desc[UR10][R2.64+0xc] ;  /* 0x00000c0a02187981 */ /* 0x000f62000c1e1900 */
[----:B------:R-:W-:-:S02]  /*0ab0*/  VIADD R16, R16, 0x4 ;  /* 0x0000000410107836 */ /* 0x000fc40000000000 */
[----:B----4-:R-:W-:-:S04]  /*0ac0*/  FFMA R15, R5, R15, R14 ;  /* 0x0000000f050f7223 */ /* 0x010fc8000000000e */
[----:B--2---:R-:W-:-:S04]  /*0ad0*/  FFMA R15, R20, R19, R15 ;  /* 0x00000013140f7223 */ /* 0x004fc8000000000f */
[----:B---3--:R-:W-:-:S04]  /*0ae0*/  FFMA R15, R22, R21, R15 ;  /* 0x00000015160f7223 */ /* 0x008fc8000000000f */
[----:B-----5:R-:W-:-:S07]  /*0af0*/  FFMA R14, R24, R23, R15 ;  /* 0x00000017180e7223 */ /* 0x020fce000000000f */
.L_x_34:
[----:B------:R-:W-:Y:S05]  /*0b00*/  @!P0 BRA `(.L_x_32) ;  /* 0x00000000005c8947 */ /* 0x000fea0003800000 */
[----:B------:R-:W1:Y:S01]  /*0b10*/  LDC.64 R4, c[0x0][0x388] ;  /* 0x0000e200ff047b82 */ /* 0x000e620000000a00 */
[----:B------:R-:W-:Y:S02]  /*0b20*/  IADD3 R13, PT, PT, R16, UR12, RZ ;  /* 0x0000000c100d7c10 */ /* 0x000fe4000fffe0ff */
[----:B------:R-:W-:-:S05]  /*0b30*/  IADD3 R11, PT, PT, R11, R16, RZ ;  /* 0x000000100b0b7210 */ /* 0x000fca0007ffe0ff */
[----:B------:R-:W2:Y:S01]  /*0b40*/  LDC.64 R2, c[0x0][0x380] ;  /* 0x0000e000ff027b82 */ /* 0x000ea20000000a00 */
[----:B-1----:R-:W-:-:S06]  /*0b50*/  IMAD.WIDE.U32 R4, R13, 0x4, R4 ;  /* 0x000000040d047825 */ /* 0x002fcc00078e0004 */
[----:B0-----:R-:W3:Y:S01]  /*0b60*/  LDG.E R5, desc[UR10][R4.64] ;  /* 0x0000000a04057981 */ /* 0x001ee2000c1e1900 */
[----:B--2---:R-:W-:-:S05]  /*0b70*/  IMAD.WIDE R2, R11, 0x4, R2 ;  /* 0x000000040b027825 */ /* 0x004fca00078e0202 */
[----:B------:R-:W3:Y:S01]  /*0b80*/  LDG.E R11, desc[UR10][R2.64] ;  /* 0x0000000a020b7981 */ /* 0x000ee2000c1e1900 */
[----:B------:R-:W-:Y:S01]  /*0b90*/  ISETP.NE.AND P0, PT, R8, 0x1, PT ;  /* 0x000000010800780c */ /* 0x000fe20003f05270 */
[----:B---3--:R-:W-:-:S12]  /*0ba0*/  FFMA R14, R5, R11, R14 ;  /* 0x0000000b050e7223 */ /* 0x008fd8000000000e */
[----:B------:R-:W-:Y:S05]  /*0bb0*/  @!P0 BRA `(.L_x_32) ;  /* 0x0000000000308947 */ /* 0x000fea0003800000 */
[----:B------:R-:W0:Y:S01]  /*0bc0*/  LDC.64 R4, c[0x0][0x388] ;  /* 0x0000e200ff047b82 */ /* 0x000e220000000a00 */
[----:B------:R-:W-:Y:S02]  /*0bd0*/  IADD3 R11, P1, PT, R16, UR12, RZ ;  /* 0x0000000c100b7c10 */ /* 0x000fe4000ff3e0ff */
[----:B------:R-:W-:Y:S02]  /*0be0*/  ISETP.NE.AND P0, PT, R8, 0x2, PT ;  /* 0x000000020800780c */ /* 0x000fe40003f05270 */
[----:B------:R-:W-:-:S11]  /*0bf0*/  IADD3.X R12, PT, PT, RZ, RZ, RZ, P1, !PT ;  /* 0x000000ffff0c7210 */ /* 0x000fd60000ffe4ff */
[----:B------:R-:W2:Y:S01]  /*0c00*/  @P0 LDG.E R15, desc[UR10][R2.64+0x8] ;  /* 0x0000080a020f0981 */ /* 0x000ea2000c1e1900 */
[----:B0-----:R-:W-:-:S04]  /*0c10*/  LEA R4, P1, R11, R4, 0x2 ;  /* 0x000000040b047211 */ /* 0x001fc800078210ff */
[----:B------:R-:W-:Y:S02]  /*0c20*/  LEA.HI.X R5, R11, R5, R12, 0x2, P1 ;  /* 0x000000050b057211 */ /* 0x000fe400008f140c */
[----:B------:R-:W3:Y:S04]  /*0c30*/  LDG.E R12, desc[UR10][R2.64+0x4] ;  /* 0x0000040a020c7981 */ /* 0x000ee8000c1e1900 */
[----:B------:R-:W3:Y:S04]  /*0c40*/  LDG.E R11, desc[UR10][R4.64+0x4] ;  /* 0x0000040a040b7981 */ /* 0x000ee8000c1e1900 */
[----:B------:R-:W2:Y:S01]  /*0c50*/  @P0 LDG.E R13, desc[UR10][R4.64+0x8] ;  /* 0x0000080a040d0981 */ /* 0x000ea2000c1e1900 */
[----:B---3--:R-:W-:-:S04]  /*0c60*/  FFMA R14, R11, R12, R14 ;  /* 0x0000000c0b0e7223 */ /* 0x008fc8000000000e */
[----:B--2---:R-:W-:-:S07]  /*0c70*/  @P0 FFMA R14, R13, R15, R14 ;  /* 0x0000000f0d0e0223 */ /* 0x004fce000000000e */
.L_x_32:
[----:B------:R-:W-:Y:S05]  /*0c80*/  BRA.U UP0, `(.L_x_35) ;  /* 0xfffffff5004c7547 */ /* 0x000fea000b83ffff */
.L_x_29:
[----:B------:R-:W1:Y:S01]  /*0c90*/  LDC.64 R2, c[0x0][0x390] ;  /* 0x0000e400ff027b82 */ /* 0x000e620000000a00 */
[----:B------:R-:W-:-:S05]  /*0ca0*/  IMAD R0, R0, R9, R0 ;  /* 0x0000000900007224 */ /* 0x000fca00078e0200 */
[----:B------:R-:W-:-:S05]  /*0cb0*/  IADD3 R7, PT, PT, R7, R0, RZ ;  /* 0x0000000007077210 */ /* 0x000fca0007ffe0ff */
[----:B-1----:R-:W-:-:S05]  /*0cc0*/  IMAD.WIDE R2, R7, 0x4, R2 ;  /* 0x0000000407027825 */ /* 0x002fca00078e0202 */
[----:B0-----:R-:W-:Y:S01]  /*0cd0*/  STG.E desc[UR10][R2.64], R14 ;  /* 0x0000000e02007986 */ /* 0x001fe2000c10190a */
[----:B------:R-:W-:Y:S05]  /*0ce0*/  EXIT ;  /* 0x000000000000794d */ /* 0x000fea0003800000 */
.L_x_36:
        /* <DEDUP_REMOVED lines=9> */
.L_x_40:


//--------------------- .nv.shared.reserved.0     --------------------------
	.section	.nv.shared.reserved.0,"aw",@nobits
	.weak		__nv_reservedSMEM_offset_0_alias
	.size		__nv_reservedSMEM_offset_0_alias, 0, 64
	.other		__nv_reservedSMEM_offset_0_alias,@"STO_CUDA_RESERVED_SHARED STV_DEFAULT"
__nv_reservedSMEM_offset_0_alias:
	.zero		0
	.zero		64


//--------------------- .nv.constant0._Z15avg_pool_kernelPfS_ii --------------------------
	.section	.nv.constant0._Z15avg_pool_kernelPfS_ii,"a",@progbits
	.sectionflags	@""
	.align	4
.nv.constant0._Z15avg_pool_kernelPfS_ii:
	.zero		920


//--------------------- .nv.constant0._Z15max_pool_kernelPfS_ii --------------------------
	.section	.nv.constant0._Z15max_pool_kernelPfS_ii,"a",@progbits
	.sectionflags	@""
	.align	4
.nv.constant0._Z15max_pool_kernelPfS_ii:
	.zero		920


//--------------------- .nv.constant0._Z12conv2DKernelPfS_S_ii --------------------------
	.section	.nv.constant0._Z12conv2DKernelPfS_S_ii,"a",@progbits
	.sectionflags	@""
	.align	4
.nv.constant0._Z12conv2DKernelPfS_S_ii:
	.zero		928


//--------------------- SYMBOLS --------------------------

	.type		.nv.reservedSmem.offset0,@object
	.size		.nv.reservedSmem.offset0,0x4
